	.target	sm_80

	.elftype	@"ET_EXEC"


//--------------------- .note.nv.tkinfo           --------------------------
	.section	.note.nv.tkinfo,"",@"SHT_NOTE"
	.sectionflags	@"SHF_NOTE_NV_TKINFO"
	.tkinfo
        /*0018*/ 	.word	0x00000002
        /*0030*/ 	.string	""
        /*0030*/ 	.string	"ptxas"
        /*0030*/ 	.string	"Cuda compilation tools, release 13.0, V13.0.88"
        /*0030*/ 	.string	"Build cuda_13.0.r13.0/compiler.36424714_0"
        /*0030*/ 	.string	"-v  -suppress-debug-info  -lineinfo  -arch sm_80 "



//--------------------- .note.nv.cuinfo           --------------------------
	.section	.note.nv.cuinfo,"",@"SHT_NOTE"
	.sectionflags	@"SHF_NOTE_NV_CUINFO"
        /*0018*/ 	.short	0x0002
        /*001a*/ 	.short	0x0050
        /*001c*/ 	.short	0x0082
	.zero		2


//--------------------- .nv.info                  --------------------------
	.section	.nv.info,"",@"SHT_CUDA_INFO"
	.align	4


	//----- nvinfo : EIATTR_REGCOUNT
	.align		4
        /*0000*/ 	.byte	0x04, 0x2f
        /*0002*/ 	.short	(.L_2 - .L_1)
	.align		4
.L_1:
        /*0004*/ 	.word	index@(attn_fwd)
        /*0008*/ 	.word	0x00000040


	//----- nvinfo : EIATTR_FRAME_SIZE
	.align		4
.L_2:
        /*000c*/ 	.byte	0x04, 0x11
        /*000e*/ 	.short	(.L_4 - .L_3)
	.align		4
.L_3:
        /*0010*/ 	.word	index@(attn_fwd)
        /*0014*/ 	.word	0x00000000


	//----- nvinfo : EIATTR_MIN_STACK_SIZE
	.align		4
.L_4:
        /*0018*/ 	.byte	0x04, 0x12
        /*001a*/ 	.short	(.L_6 - .L_5)
	.align		4
.L_5:
        /*001c*/ 	.word	index@(attn_fwd)
        /*0020*/ 	.word	0x00000000
.L_6:


//--------------------- .nv.info.attn_fwd         --------------------------
	.section	.nv.info.attn_fwd,"",@"SHT_CUDA_INFO"
	.sectionflags	@""
	.align	4


	//----- nvinfo : EIATTR_CUDA_API_VERSION
	.align		4
        /*0000*/ 	.byte	0x04, 0x37
        /*0002*/ 	.short	(.L_8 - .L_7)
.L_7:
        /*0004*/ 	.word	0x00000082


	//----- nvinfo : EIATTR_SW2861232_WAR
	.align		4
.L_8:
        /*0008*/ 	.byte	0x01, 0x35
	.zero		2


	//----- nvinfo : EIATTR_PARAM_CBANK
	.align		4
        /*000c*/ 	.byte	0x04, 0x0a
        /*000e*/ 	.short	(.L_10 - .L_9)
	.align		4
.L_9:
        /*0010*/ 	.word	index@(.nv.constant0.attn_fwd)
        /*0014*/ 	.short	0x0160
        /*0016*/ 	.short	0x0088


	//----- nvinfo : EIATTR_CBANK_PARAM_SIZE
	.align		4
.L_10:
        /*0018*/ 	.byte	0x03, 0x19
        /*001a*/ 	.short	0x0088


	//----- nvinfo : EIATTR_KPARAM_INFO
	.align		4
        /*001c*/ 	.byte	0x04, 0x17
        /*001e*/ 	.short	(.L_12 - .L_11)
.L_11:
        /*0020*/ 	.word	0x00000000
        /*0024*/ 	.short	0x0019
        /*0026*/ 	.short	0x0080
        /*0028*/ 	.byte	0x00, 0xf4, 0x21, 0x00


	//----- nvinfo : EIATTR_KPARAM_INFO
	.align		4
.L_12:
        /*002c*/ 	.byte	0x04, 0x17
        /*002e*/ 	.short	(.L_14 - .L_13)
.L_13:
        /*0030*/ 	.word	0x00000000
        /*0034*/ 	.short	0x0018
        /*0036*/ 	.short	0x0078
        /*0038*/ 	.byte	0x00, 0xf4, 0x21, 0x00


	//----- nvinfo : EIATTR_KPARAM_INFO
	.align		4
.L_14:
        /*003c*/ 	.byte	0x04, 0x17
        /*003e*/ 	.short	(.L_16 - .L_15)
.L_15:
        /*0040*/ 	.word	0x00000000
        /*0044*/ 	.short	0x0017
        /*0046*/ 	.short	0x0070
        /*0048*/ 	.byte	0x00, 0xf0, 0x11, 0x00


	//----- nvinfo : EIATTR_KPARAM_INFO
	.align		4
.L_16:
        /*004c*/ 	.byte	0x04, 0x17
        /*004e*/ 	.short	(.L_18 - .L_17)
.L_17:
        /*0050*/ 	.word	0x00000000
        /*0054*/ 	.short	0x0016
        /*0056*/ 	.short	0x006c
        /*0058*/ 	.byte	0x00, 0xf0, 0x11, 0x00


	//----- nvinfo : EIATTR_KPARAM_INFO
	.align		4
.L_18:
        /*005c*/ 	.byte	0x04, 0x17
        /*005e*/ 	.short	(.L_20 - .L_19)
.L_19:
        /*0060*/ 	.word	0x00000000
        /*0064*/ 	.short	0x0015
        /*0066*/ 	.short	0x0068
        /*0068*/ 	.byte	0x00, 0xf0, 0x11, 0x00


	//----- nvinfo : EIATTR_KPARAM_INFO
	.align		4
.L_20:
        /*006c*/ 	.byte	0x04, 0x17
        /*006e*/ 	.short	(.L_22 - .L_21)
.L_21:
        /*0070*/ 	.word	0x00000000
        /*0074*/ 	.short	0x0014
        /*0076*/ 	.short	0x0064
        /*0078*/ 	.byte	0x00, 0xf0, 0x11, 0x00


	//----- nvinfo : EIATTR_KPARAM_INFO
	.align		4
.L_22:
        /*007c*/ 	.byte	0x04, 0x17
        /*007e*/ 	.short	(.L_24 - .L_23)
.L_23:
        /*0080*/ 	.word	0x00000000
        /*0084*/ 	.short	0x0013
        /*0086*/ 	.short	0x0060
        /*0088*/ 	.byte	0x00, 0xf0, 0x11, 0x00


	//----- nvinfo : EIATTR_KPARAM_INFO
	.align		4
.L_24:
        /*008c*/ 	.byte	0x04, 0x17
        /*008e*/ 	.short	(.L_26 - .L_25)
.L_25:
        /*0090*/ 	.word	0x00000000
        /*0094*/ 	.short	0x0012
        /*0096*/ 	.short	0x005c
        /*0098*/ 	.byte	0x00, 0xf0, 0x11, 0x00


	//----- nvinfo : EIATTR_KPARAM_INFO
	.align		4
.L_26:
        /*009c*/ 	.byte	0x04, 0x17
        /*009e*/ 	.short	(.L_28 - .L_27)
.L_27:
        /*00a0*/ 	.word	0x00000000
        /*00a4*/ 	.short	0x0011
        /*00a6*/ 	.short	0x0058
        /*00a8*/ 	.byte	0x00, 0xf0, 0x11, 0x00


	//----- nvinfo : EIATTR_KPARAM_INFO
	.align		4
.L_28:
        /*00ac*/ 	.byte	0x04, 0x17
        /*00ae*/ 	.short	(.L_30 - .L_29)
.L_29:
        /*00b0*/ 	.word	0x00000000
        /*00b4*/ 	.short	0x0010
        /*00b6*/ 	.short	0x0054
        /*00b8*/ 	.byte	0x00, 0xf0, 0x11, 0x00


	//----- nvinfo : EIATTR_KPARAM_INFO
	.align		4
.L_30:
        /*00bc*/ 	.byte	0x04, 0x17
        /*00be*/ 	.short	(.L_32 - .L_31)
.L_31:
        /*00c0*/ 	.word	0x00000000
        /*00c4*/ 	.short	0x000f
        /*00c6*/ 	.short	0x0050
        /*00c8*/ 	.byte	0x00, 0xf0, 0x11, 0x00


	//----- nvinfo : EIATTR_KPARAM_INFO
	.align		4
.L_32:
        /*00cc*/ 	.byte	0x04, 0x17
        /*00ce*/ 	.short	(.L_34 - .L_33)
.L_33:
        /*00d0*/ 	.word	0x00000000
        /*00d4*/ 	.short	0x000e
        /*00d6*/ 	.short	0x004c
        /*00d8*/ 	.byte	0x00, 0xf0, 0x11, 0x00


	//----- nvinfo : EIATTR_KPARAM_INFO
	.align		4
.L_34:
        /*00dc*/ 	.byte	0x04, 0x17
        /*00de*/ 	.short	(.L_36 - .L_35)
.L_35:
        /*00e0*/ 	.word	0x00000000
        /*00e4*/ 	.short	0x000d
        /*00e6*/ 	.short	0x0048
        /*00e8*/ 	.byte	0x00, 0xf0, 0x11, 0x00


	//----- nvinfo : EIATTR_KPARAM_INFO
	.align		4
.L_36:
        /*00ec*/ 	.byte	0x04, 0x17
        /*00ee*/ 	.short	(.L_38 - .L_37)
.L_37:
        /*00f0*/ 	.word	0x00000000
        /*00f4*/ 	.short	0x000c
        /*00f6*/ 	.short	0x0044
        /*00f8*/ 	.byte	0x00, 0xf0, 0x11, 0x00


	//----- nvinfo : EIATTR_KPARAM_INFO
	.align		4
.L_38:
        /*00fc*/ 	.byte	0x04, 0x17
        /*00fe*/ 	.short	(.L_40 - .L_39)
.L_39:
        /*0100*/ 	.word	0x00000000
        /*0104*/ 	.short	0x000b
        /*0106*/ 	.short	0x0040
        /*0108*/ 	.byte	0x00, 0xf0, 0x11, 0x00


	//----- nvinfo : EIATTR_KPARAM_INFO
	.align		4
.L_40:
        /*010c*/ 	.byte	0x04, 0x17
        /*010e*/ 	.short	(.L_42 - .L_41)
.L_41:
        /*0110*/ 	.word	0x00000000
        /*0114*/ 	.short	0x000a
        /*0116*/ 	.short	0x003c
        /*0118*/ 	.byte	0x00, 0xf0, 0x11, 0x00


	//----- nvinfo : EIATTR_KPARAM_INFO
	.align		4
.L_42:
        /*011c*/ 	.byte	0x04, 0x17
        /*011e*/ 	.short	(.L_44 - .L_43)
.L_43:
        /*0120*/ 	.word	0x00000000
        /*0124*/ 	.short	0x0009
        /*0126*/ 	.short	0x0038
        /*0128*/ 	.byte	0x00, 0xf0, 0x11, 0x00


	//----- nvinfo : EIATTR_KPARAM_INFO
	.align		4
.L_44:
        /*012c*/ 	.byte	0x04, 0x17
        /*012e*/ 	.short	(.L_46 - .L_45)
.L_45:
        /*0130*/ 	.word	0x00000000
        /*0134*/ 	.short	0x0008
        /*0136*/ 	.short	0x0034
        /*0138*/ 	.byte	0x00, 0xf0, 0x11, 0x00


	//----- nvinfo : EIATTR_KPARAM_INFO
	.align		4
.L_46:
        /*013c*/ 	.byte	0x04, 0x17
        /*013e*/ 	.short	(.L_48 - .L_47)
.L_47:
        /*0140*/ 	.word	0x00000000
        /*0144*/ 	.short	0x0007
        /*0146*/ 	.short	0x0030
        /*0148*/ 	.byte	0x00, 0xf0, 0x11, 0x00


	//----- nvinfo : EIATTR_KPARAM_INFO
	.align		4
.L_48:
        /*014c*/ 	.byte	0x04, 0x17
        /*014e*/ 	.short	(.L_50 - .L_49)
.L_49:
        /*0150*/ 	.word	0x00000000
        /*0154*/ 	.short	0x0006
        /*0156*/ 	.short	0x002c
        /*0158*/ 	.byte	0x00, 0xf0, 0x11, 0x00


	//----- nvinfo : EIATTR_KPARAM_INFO
	.align		4
.L_50:
        /*015c*/ 	.byte	0x04, 0x17
        /*015e*/ 	.short	(.L_52 - .L_51)
.L_51:
        /*0160*/ 	.word	0x00000000
        /*0164*/ 	.short	0x0005
        /*0166*/ 	.short	0x0028
        /*0168*/ 	.byte	0x00, 0xf0, 0x11, 0x00


	//----- nvinfo : EIATTR_KPARAM_INFO
	.align		4
.L_52:
        /*016c*/ 	.byte	0x04, 0x17
        /*016e*/ 	.short	(.L_54 - .L_53)
.L_53:
        /*0170*/ 	.word	0x00000000
        /*0174*/ 	.short	0x0004
        /*0176*/ 	.short	0x0020
        /*0178*/ 	.byte	0x00, 0xf4, 0x21, 0x00


	//----- nvinfo : EIATTR_KPARAM_INFO
	.align		4
.L_54:
        /*017c*/ 	.byte	0x04, 0x17
        /*017e*/ 	.short	(.L_56 - .L_55)
.L_55:
        /*0180*/ 	.word	0x00000000
        /*0184*/ 	.short	0x0003
        /*0186*/ 	.short	0x0018
        /*0188*/ 	.byte	0x00, 0xf4, 0x21, 0x00


	//----- nvinfo : EIATTR_KPARAM_INFO
	.align		4
.L_56:
        /*018c*/ 	.byte	0x04, 0x17
        /*018e*/ 	.short	(.L_58 - .L_57)
.L_57:
        /*0190*/ 	.word	0x00000000
        /*0194*/ 	.short	0x0002
        /*0196*/ 	.short	0x0010
        /*0198*/ 	.byte	0x00, 0xf4, 0x21, 0x00


	//----- nvinfo : EIATTR_KPARAM_INFO
	.align		4
.L_58:
        /*019c*/ 	.byte	0x04, 0x17
        /*019e*/ 	.short	(.L_60 - .L_59)
.L_59:
        /*01a0*/ 	.word	0x00000000
        /*01a4*/ 	.short	0x0001
        /*01a6*/ 	.short	0x0008
        /*01a8*/ 	.byte	0x00, 0xf4, 0x21, 0x00


	//----- nvinfo : EIATTR_KPARAM_INFO
	.align		4
.L_60:
        /*01ac*/ 	.byte	0x04, 0x17
        /*01ae*/ 	.short	(.L_62 - .L_61)
.L_61:
        /*01b0*/ 	.word	0x00000000
        /*01b4*/ 	.short	0x0000
        /*01b6*/ 	.short	0x0000
        /*01b8*/ 	.byte	0x00, 0xf4, 0x21, 0x00


	//----- nvinfo : EIATTR_MAXREG_COUNT
	.align		4
.L_62:
        /*01bc*/ 	.byte	0x03, 0x1b
        /*01be*/ 	.short	0x00ff


	//----- nvinfo : EIATTR_NUM_BARRIERS
	.align		4
        /*01c0*/ 	.byte	0x02, 0x4c
        /*01c2*/ 	.byte	0x01
	.zero		1


	//----- nvinfo : EIATTR_MERCURY_ISA_VERSION
	.align		4
        /*01c4*/ 	.byte	0x03, 0x5f
        /*01c6*/ 	.short	0x0000


	//----- nvinfo : EIATTR_COOP_GROUP_MASK_REGIDS
	.align		4
        /*01c8*/ 	.byte	0x04, 0x29
        /*01ca*/ 	.short	(.L_64 - .L_63)


	//   ....[0]....
.L_63:
        /*01cc*/ 	.word	0xffffffff


	//   ....[1]....
        /*01d0*/ 	.word	0xffffffff


	//   ....[2]....
        /*01d4*/ 	.word	0xffffffff


	//   ....[3]....
        /*01d8*/ 	.word	0xffffffff


	//   ....[4]....
        /*01dc*/ 	.word	0xffffffff


	//   ....[5]....
        /*01e0*/ 	.word	0xffffffff


	//   ....[6]....
        /*01e4*/ 	.word	0xffffffff


	//   ....[7]....
        /*01e8*/ 	.word	0xffffffff


	//----- nvinfo : EIATTR_COOP_GROUP_INSTR_OFFSETS
	.align		4
.L_64:
        /*01ec*/ 	.byte	0x04, 0x28
        /*01ee*/ 	.short	(.L_66 - .L_65)


	//   ....[0]....
.L_65:
        /*01f0*/ 	.word	0x00000be0


	//   ....[1]....
        /*01f4*/ 	.word	0x00000c10


	//   ....[2]....
        /*01f8*/ 	.word	0x00000c30


	//   ....[3]....
        /*01fc*/ 	.word	0x00000c50


	//   ....[4]....
        /*0200*/ 	.word	0x00000ef0


	//   ....[5]....
        /*0204*/ 	.word	0x00000f30


	//   ....[6]....
        /*0208*/ 	.word	0x00000ff0


	//   ....[7]....
        /*020c*/ 	.word	0x000010d0


	//----- nvinfo : EIATTR_EXIT_INSTR_OFFSETS
	.align		4
.L_66:
        /*0210*/ 	.byte	0x04, 0x1c
        /*0212*/ 	.short	(.L_68 - .L_67)


	//   ....[0]....
.L_67:
        /*0214*/ 	.word	0x00001f10


	//   ....[1]....
        /*0218*/ 	.word	0x00001fb0


	//----- nvinfo : EIATTR_REQNTID
	.align		4
.L_68:
        /*021c*/ 	.byte	0x04, 0x10
        /*021e*/ 	.short	(.L_70 - .L_69)
.L_69:
        /*0220*/ 	.word	0x00000100
        /*0224*/ 	.word	0x00000001
        /*0228*/ 	.word	0x00000001
.L_70:


//--------------------- .nv.callgraph             --------------------------
	.section	.nv.callgraph,"",@"SHT_CUDA_CALLGRAPH"
	.align	4
	.sectionentsize	8
	.align		4
        /*0000*/ 	.word	0x00000000
	.align		4
        /*0004*/ 	.word	0xffffffff
	.align		4
        /*0008*/ 	.word	0x00000000
	.align		4
        /*000c*/ 	.word	0xfffffffe
	.align		4
        /*0010*/ 	.word	0x00000000
	.align		4
        /*0014*/ 	.word	0xfffffffd
	.align		4
        /*0018*/ 	.word	0x00000000
	.align		4
        /*001c*/ 	.word	0xfffffffc


//--------------------- .nv.rel.action            --------------------------
	.section	.nv.rel.action,"",@"SHT_CUDA_RELOCINFO"
	.align	8
	.sectionentsize	8
        /*0000*/ 	.byte	0x73, 0x00, 0x00, 0x00, 0x00, 0x00, 0x00, 0x00, 0x00, 0x00, 0x00, 0x11, 0x25, 0x00, 0x05, 0x36


//--------------------- .nv.constant4             --------------------------
	.section	.nv.constant4,"a",@progbits
	.align	8
	.align		8
.nv.constant4:
        /*0000*/ 	.dword	_$_str


//--------------------- .nv.constant0.attn_fwd    --------------------------
	.section	.nv.constant0.attn_fwd,"a",@progbits
	.sectionflags	@""
	.align	4
.nv.constant0.attn_fwd:
	.zero		488


//--------------------- .text.attn_fwd            --------------------------
	.section	.text.attn_fwd,"ax",@progbits
	.sectioninfo	@"SHI_REGISTERS=64"
	.align	128
        .global         attn_fwd
        .type           attn_fwd,@function
        .size           attn_fwd,(.L_x_3 - attn_fwd)
        .other          attn_fwd,@"STO_CUDA_ENTRY STV_DEFAULT"
attn_fwd:
.text.attn_fwd:
[----:B------:R-:W-:Y:S02]  /*0000*/  MOV R1, c[0x0][0x28] ;  /* 0x00000a0000017a02 */ /* 0x000fe40000000f00 */
[----:B------:R-:W0:Y:S01]  /*0010*/  S2R R60, SR_TID.X ;  /* 0x00000000003c7919 */ /* 0x000e220000002100 */
[----:B------:R-:W-:Y:S01]  /*0020*/  IMAD.MOV.U32 R15, RZ, RZ, c[0x0][0x198] ;  /* 0x00006600ff0f7624 */ /* 0x000fe200078e00ff */
[----:B------:R-:W-:Y:S02]  /*0030*/  ULDC.64 UR4, c[0x0][0x118] ;  /* 0x0000460000047ab9 */ /* 0x000fe40000000a00 */
[----:B------:R-:W1:Y:S04]  /*0040*/  S2R R0, SR_CTAID.X ;  /* 0x0000000000007919 */ /* 0x000e680000002500 */
[----:B------:R-:W2:Y:S01]  /*0050*/  S2R R33, SR_CTAID.Y ;  /* 0x0000000000217919 */ /* 0x000ea20000002600 */
[----:B0-----:R-:W-:Y:S02]  /*0060*/  LOP3.LUT R57, R60, 0x3f, RZ, 0xc0, !PT ;  /* 0x0000003f3c397812 */ /* 0x001fe400078ec0ff */
[----:B------:R-:W-:-:S02]  /*0070*/  SHF.R.U32.HI R61, RZ, 0x6, R60 ;  /* 0x00000006ff3d7819 */ /* 0x000fc4000001163c */
[----:B-1----:R-:W-:Y:S02]  /*0080*/  LEA R57, R0, R57, 0x6 ;  /* 0x0000003900397211 */ /* 0x002fe400078e30ff */
[----:B------:R-:W-:Y:S01]  /*0090*/  SGXT.U32 R61, R61, 0x2 ;  /* 0x000000023d3d781a */ /* 0x000fe20000000000 */
[----:B--2---:R-:W-:Y:S02]  /*00a0*/  IMAD R0, R33, c[0x0][0x190], RZ ;  /* 0x0000640021007a24 */ /* 0x004fe400078e02ff */
[----:B------:R-:W-:Y:S02]  /*00b0*/  IMAD R3, R57, c[0x0][0x194], RZ ;  /* 0x0000650039037a24 */ /* 0x000fe400078e02ff */
[----:B------:R-:W-:Y:S01]  /*00c0*/  IMAD R4, R61, c[0x0][0x198], RZ ;  /* 0x000066003d047a24 */ /* 0x000fe200078e02ff */
[C---:B------:R-:W-:Y:S01]  /*00d0*/  SHF.L.U32 R2, R0.reuse, 0x1, RZ ;  /* 0x0000000100027819 */ /* 0x040fe200000006ff */
[----:B------:R-:W-:Y:S01]  /*00e0*/  IMAD.HI R0, R0, 0x2, RZ ;  /* 0x0000000200007827 */ /* 0x000fe200078e02ff */
[----:B------:R-:W-:-:S03]  /*00f0*/  SHF.L.U32 R5, R3, 0x1, RZ ;  /* 0x0000000103057819 */ /* 0x000fc600000006ff */
[----:B------:R-:W-:Y:S01]  /*0100*/  IMAD R8, R15, 0x4, R4 ;  /* 0x000000040f087824 */ /* 0x000fe200078e0204 */
[----:B------:R-:W-:Y:S01]  /*0110*/  IADD3 R21, P0, P1, R5, c[0x0][0x160], R2 ;  /* 0x0000580005157a10 */ /* 0x000fe2000791e002 */
[----:B------:R-:W-:-:S03]  /*0120*/  IMAD.HI R3, R3, 0x2, RZ ;  /* 0x0000000203037827 */ /* 0x000fc600078e02ff */
[----:B------:R-:W-:Y:S02]  /*0130*/  LEA R5, R15, R8, 0x2 ;  /* 0x000000080f057211 */ /* 0x000fe400078e10ff */
[----:B------:R-:W-:Y:S02]  /*0140*/  IADD3.X R23, R3, c[0x0][0x164], R0, P0, P1 ;  /* 0x0000590003177a10 */ /* 0x000fe400007e2400 */
[C---:B------:R-:W-:Y:S02]  /*0150*/  LEA R2, P0, R4.reuse, R21, 0x1 ;  /* 0x0000001504027211 */ /* 0x040fe400078008ff */
[----:B------:R-:W-:Y:S02]  /*0160*/  LEA R0, R15, R5, 0x2 ;  /* 0x000000050f007211 */ /* 0x000fe400078e10ff */
[----:B------:R-:W-:Y:S02]  /*0170*/  LEA R6, P1, R5, R21, 0x1 ;  /* 0x0000001505067211 */ /* 0x000fe400078208ff */
[----:B------:R-:W-:Y:S01]  /*0180*/  LEA.HI.X.SX32 R3, R4, R23, 0x1, P0 ;  /* 0x0000001704037211 */ /* 0x000fe200000f0eff */
[----:B------:R-:W-:Y:S01]  /*0190*/  IMAD R11, R15, 0x4, R0 ;  /* 0x000000040f0b7824 */ /* 0x000fe200078e0200 */
[----:B------:R-:W-:-:S02]  /*01a0*/  LEA R4, P0, R8, R21, 0x1 ;  /* 0x0000001508047211 */ /* 0x000fc400078008ff */
[-C--:B------:R-:W-:Y:S01]  /*01b0*/  LEA.HI.X.SX32 R7, R5, R23.reuse, 0x1, P1 ;  /* 0x0000001705077211 */ /* 0x080fe200008f0eff */
[----:B------:R0:W2:Y:S01]  /*01c0*/  LDG.E.U16 R17, [R2.64] ;  /* 0x0000000402117981 */ /* 0x0000a2000c1e1500 */
[----:B------:R-:W-:Y:S02]  /*01d0*/  LEA.HI.X.SX32 R5, R8, R23, 0x1, P0 ;  /* 0x0000001708057211 */ /* 0x000fe400000f0eff */
[C---:B------:R-:W-:Y:S01]  /*01e0*/  LEA R8, P0, R0.reuse, R21, 0x1 ;  /* 0x0000001500087211 */ /* 0x040fe200078008ff */
[----:B------:R1:W3:Y:S01]  /*01f0*/  LDG.E.U16 R19, [R6.64] ;  /* 0x0000000406137981 */ /* 0x0002e2000c1e1500 */
[C---:B------:R-:W-:Y:S02]  /*0200*/  LEA R14, R15.reuse, R11, 0x2 ;  /* 0x0000000b0f0e7211 */ /* 0x040fe400078e10ff */
[----:B------:R-:W-:Y:S01]  /*0210*/  LEA.HI.X.SX32 R9, R0, R23, 0x1, P0 ;  /* 0x0000001700097211 */ /* 0x000fe200000f0eff */
[----:B------:R4:W5:Y:S01]  /*0220*/  LDG.E.U16 R4, [R4.64] ;  /* 0x0000000404047981 */ /* 0x000962000c1e1500 */
[----:B------:R-:W-:-:S02]  /*0230*/  LEA R0, R15, R14, 0x2 ;  /* 0x0000000e0f007211 */ /* 0x000fc400078e10ff */
[-C--:B------:R-:W-:Y:S01]  /*0240*/  LEA R10, P0, R11, R21.reuse, 0x1 ;  /* 0x000000150b0a7211 */ /* 0x080fe200078008ff */
[----:B------:R0:W5:Y:S01]  /*0250*/  LDG.E.U16 R16, [R8.64] ;  /* 0x0000000408107981 */ /* 0x000162000c1e1500 */
[----:B------:R-:W-:Y:S01]  /*0260*/  LEA R12, P1, R0, R21, 0x1 ;  /* 0x00000015000c7211 */ /* 0x000fe200078208ff */
[----:B------:R-:W-:-:S03]  /*0270*/  IMAD R15, R15, 0x4, R0 ;  /* 0x000000040f0f7824 */ /* 0x000fc600078e0200 */
[----:B------:R-:W-:Y:S02]  /*0280*/  LEA.HI.X.SX32 R13, R0, R23, 0x1, P1 ;  /* 0x00000017000d7211 */ /* 0x000fe400008f0eff */
[----:B-1----:R-:W-:Y:S02]  /*0290*/  LEA R6, P1, R15, R21, 0x1 ;  /* 0x000000150f067211 */ /* 0x002fe400078208ff */
[-C--:B------:R-:W-:Y:S02]  /*02a0*/  LEA.HI.X.SX32 R11, R11, R23.reuse, 0x1, P0 ;  /* 0x000000170b0b7211 */ /* 0x080fe400000f0eff */
[----:B------:R-:W-:Y:S01]  /*02b0*/  LEA.HI.X.SX32 R7, R15, R23, 0x1, P1 ;  /* 0x000000170f077211 */ /* 0x000fe200008f0eff */
[----:B------:R-:W5:Y:S04]  /*02c0*/  LDG.E.U16 R13, [R12.64] ;  /* 0x000000040c0d7981 */ /* 0x000f68000c1e1500 */
[----:B------:R1:W5:Y:S04]  /*02d0*/  LDG.E.U16 R11, [R10.64] ;  /* 0x000000040a0b7981 */ /* 0x000368000c1e1500 */
[----:B------:R-:W5:Y:S01]  /*02e0*/  LDG.E.U16 R6, [R6.64] ;  /* 0x0000000406067981 */ /* 0x000f62000c1e1500 */
[----:B0-----:R-:W-:-:S04]  /*02f0*/  LEA R2, P0, R14, R21, 0x1 ;  /* 0x000000150e027211 */ /* 0x001fc800078008ff */
[----:B------:R-:W-:-:S05]  /*0300*/  LEA.HI.X.SX32 R3, R14, R23, 0x1, P0 ;  /* 0x000000170e037211 */ /* 0x000fca00000f0eff */
[----:B------:R-:W5:Y:S01]  /*0310*/  LDG.E.U16 R2, [R2.64] ;  /* 0x0000000402027981 */ /* 0x000f62000c1e1500 */
[C---:B------:R-:W-:Y:S02]  /*0320*/  LOP3.LUT R18, R60.reuse, 0xc0, RZ, 0xc0, !PT ;  /* 0x000000c03c127812 */ /* 0x040fe400078ec0ff */
[----:B------:R-:W-:Y:S02]  /*0330*/  SHF.L.U32 R32, R60, 0x1, RZ ;  /* 0x000000013c207819 */ /* 0x000fe400000006ff */
[----:B------:R-:W-:-:S04]  /*0340*/  SHF.R.U32.HI R0, RZ, 0x2, R18 ;  /* 0x00000002ff007819 */ /* 0x000fc80000011612 */
[----:B------:R-:W-:-:S04]  /*0350*/  LOP3.LUT R0, R0, 0x1fe, R32, 0x78, !PT ;  /* 0x000001fe00007812 */ /* 0x000fc800078e7820 */
[----:B------:R-:W-:Y:S02]  /*0360*/  LOP3.LUT R15, R0, 0x40, RZ, 0x3c, !PT ;  /* 0x00000040000f7812 */ /* 0x000fe400078e3cff */
[----:B----4-:R-:W-:-:S04]  /*0370*/  MOV R5, c[0x0][0x1d0] ;  /* 0x0000740000057a02 */ /* 0x010fc80000000f00 */
[----:B------:R-:W-:Y:S01]  /*0380*/  ISETP.GE.AND P0, PT, R5, 0x1, PT ;  /* 0x000000010500780c */ /* 0x000fe20003f06270 */
[----:B------:R-:W-:Y:S01]  /*0390*/  IMAD.MOV.U32 R8, RZ, RZ, -0x800000 ;  /* 0xff800000ff087424 */ /* 0x000fe200078e00ff */
[----:B------:R-:W-:Y:S01]  /*03a0*/  MOV R5, 0x3f800000 ;  /* 0x3f80000000057802 */ /* 0x000fe20000000f00 */
[----:B------:R-:W-:Y:S01]  /*03b0*/  IMAD.MOV.U32 R9, RZ, RZ, -0x800000 ;  /* 0xff800000ff097424 */ /* 0x000fe200078e00ff */
[----:B------:R-:W-:Y:S01]  /*03c0*/  MOV R44, 0x3f800000 ;  /* 0x3f800000002c7802 */ /* 0x000fe20000000f00 */
[----:B------:R-:W-:Y:S01]  /*03d0*/  CS2R R28, SRZ ;  /* 0x00000000001c7805 */ /* 0x000fe2000001ff00 */
[----:B------:R-:W-:Y:S01]  /*03e0*/  CS2R R30, SRZ ;  /* 0x00000000001e7805 */ /* 0x000fe2000001ff00 */
[----:B------:R-:W-:Y:S01]  /*03f0*/  CS2R R20, SRZ ;  /* 0x0000000000147805 */ /* 0x000fe2000001ff00 */
[----:B------:R-:W-:Y:S01]  /*0400*/  CS2R R22, SRZ ;  /* 0x0000000000167805 */ /* 0x000fe2000001ff00 */
[----:B------:R-:W-:Y:S01]  /*0410*/  CS2R R24, SRZ ;  /* 0x0000000000187805 */ /* 0x000fe2000001ff00 */
[----:B------:R-:W-:Y:S01]  /*0420*/  CS2R R26, SRZ ;  /* 0x00000000001a7805 */ /* 0x000fe2000001ff00 */
[----:B-1----:R-:W-:Y:S01]  /*0430*/  SHF.L.U32 R10, R60, 0x3, RZ ;  /* 0x000000033c0a7819 */ /* 0x002fe200000006ff */
[----:B--2---:R-:W-:Y:S04]  /*0440*/  STS.U16 [R0], R17 ;  /* 0x0000001100007388 */ /* 0x004fe80000000400 */
[----:B---3--:R0:W-:Y:S04]  /*0450*/  STS.U16 [R0+0x400], R19 ;  /* 0x0004001300007388 */ /* 0x0081e80000000400 */
[----:B-----5:R-:W-:Y:S04]  /*0460*/  STS.U16 [R0+0xc00], R13 ;  /* 0x000c000d00007388 */ /* 0x020fe80000000400 */
[----:B------:R-:W-:Y:S04]  /*0470*/  STS.U16 [R0+0x800], R11 ;  /* 0x0008000b00007388 */ /* 0x000fe80000000400 */
[----:B------:R-:W-:Y:S04]  /*0480*/  STS.U16 [R15+0x200], R4 ;  /* 0x000200040f007388 */ /* 0x000fe80000000400 */
[----:B------:R-:W-:Y:S01]  /*0490*/  STS.U16 [R15+0xe00], R6 ;  /* 0x000e00060f007388 */ /* 0x000fe20000000400 */
[----:B0-----:R-:W-:-:S03]  /*04a0*/  CS2R R18, SRZ ;  /* 0x0000000000127805 */ /* 0x001fc6000001ff00 */
[----:B------:R0:W-:Y:S04]  /*04b0*/  STS.U16 [R15+0xa00], R2 ;  /* 0x000a00020f007388 */ /* 0x0001e80000000400 */
[----:B------:R1:W-:Y:S01]  /*04c0*/  STS.U16 [R15+0x600], R16 ;  /* 0x000600100f007388 */ /* 0x0003e20000000400 */
[----:B0-----:R-:W-:Y:S01]  /*04d0*/  SHF.R.S32.HI R2, RZ, 0x2, R60 ;  /* 0x00000002ff027819 */ /* 0x001fe2000001143c */
[----:B-1----:R-:W-:-:S03]  /*04e0*/  CS2R R16, SRZ ;  /* 0x0000000000107805 */ /* 0x002fc6000001ff00 */
[----:B------:R-:W-:Y:S01]  /*04f0*/  SGXT R7, R2, 0x1 ;  /* 0x000000010207781a */ /* 0x000fe20000000200 */
[----:B------:R-:W-:Y:S05]  /*0500*/  @!P0 BRA `(.L_x_0) ;  /* 0x00000ca000008947 */ /* 0x000fea0003800000 */
[C---:B------:R-:W-:Y:S01]  /*0510*/  SHF.L.U32 R3, R60.reuse, 0x5, RZ ;  /* 0x000000053c037819 */ /* 0x040fe200000006ff */
[----:B------:R-:W-:Y:S01]  /*0520*/  IMAD R2, R33, c[0x0][0x1a0], RZ ;  /* 0x0000680021027a24 */ /* 0x000fe200078e02ff */
[----:B------:R-:W-:Y:S01]  /*0530*/  LOP3.LUT R6, R7, 0x90, RZ, 0xc0, !PT ;  /* 0x0000009007067812 */ /* 0x000fe200078ec0ff */
[----:B------:R-:W-:Y:S01]  /*0540*/  CS2R R28, SRZ ;  /* 0x00000000001c7805 */ /* 0x000fe2000001ff00 */
[----:B------:R-:W-:Y:S01]  /*0550*/  LOP3.LUT R4, R60, 0x1f, RZ, 0xc0, !PT ;  /* 0x0000001f3c047812 */ /* 0x000fe200078ec0ff */
[----:B------:R-:W-:Y:S01]  /*0560*/  CS2R R30, SRZ ;  /* 0x00000000001e7805 */ /* 0x000fe2000001ff00 */
[----:B------:R-:W-:Y:S01]  /*0570*/  LOP3.LUT R13, R6, 0x60, R3, 0xf8, !PT ;  /* 0x00000060060d7812 */ /* 0x000fe200078ef803 */
[----:B------:R-:W-:Y:S01]  /*0580*/  IMAD R3, R33, c[0x0][0x1b0], RZ ;  /* 0x00006c0021037a24 */ /* 0x000fe200078e02ff */
[----:B------:R-:W-:Y:S01]  /*0590*/  LOP3.LUT R6, R60, 0xf, RZ, 0xc0, !PT ;  /* 0x0000000f3c067812 */ /* 0x000fe200078ec0ff */
[----:B------:R-:W-:Y:S01]  /*05a0*/  IMAD R5, R4, c[0x0][0x1a8], RZ ;  /* 0x00006a0004057a24 */ /* 0x000fe200078e02ff */
[----:B------:R-:W-:Y:S01]  /*05b0*/  LOP3.LUT R7, R60, 0x7, RZ, 0xc0, !PT ;  /* 0x000000073c077812 */ /* 0x000fe200078ec0ff */
[----:B------:R-:W-:Y:S01]  /*05c0*/  CS2R R16, SRZ ;  /* 0x0000000000107805 */ /* 0x000fe2000001ff00 */
[----:B------:R-:W-:Y:S01]  /*05d0*/  LOP3.LUT R12, R10, 0x30, RZ, 0xc0, !PT ;  /* 0x000000300a0c7812 */ /* 0x000fe200078ec0ff */
[----:B------:R-:W-:Y:S01]  /*05e0*/  IMAD R8, R6, c[0x0][0x1b4], RZ ;  /* 0x00006d0006087a24 */ /* 0x000fe200078e02ff */
[----:B------:R-:W-:Y:S01]  /*05f0*/  LOP3.LUT R10, R60, 0x10, RZ, 0xc0, !PT ;  /* 0x000000103c0a7812 */ /* 0x000fe200078ec0ff */
[C---:B------:R-:W-:Y:S01]  /*0600*/  IMAD R6, R7.reuse, 0x90, RZ ;  /* 0x0000009007067824 */ /* 0x040fe200078e02ff */
[----:B------:R-:W-:Y:S01]  /*0610*/  SHF.L.U32 R4, R2, 0x1, RZ ;  /* 0x0000000102047819 */ /* 0x000fe200000006ff */
[----:B------:R-:W-:Y:S01]  /*0620*/  IMAD R55, R7, 0x40, R12 ;  /* 0x0000004007377824 */ /* 0x000fe200078e020c */
[----:B------:R-:W-:Y:S01]  /*0630*/  LOP3.LUT R9, R32, 0x10, RZ, 0xc0, !PT ;  /* 0x0000001020097812 */ /* 0x000fe200078ec0ff */
[C---:B------:R-:W-:Y:S01]  /*0640*/  IMAD.SHL.U32 R7, R5.reuse, 0x2, RZ ;  /* 0x0000000205077824 */ /* 0x040fe200078e00ff */
[C---:B------:R-:W-:Y:S01]  /*0650*/  SHF.L.U32 R11, R10.reuse, 0x6, RZ ;  /* 0x000000060a0b7819 */ /* 0x040fe200000006ff */
[----:B------:R-:W-:Y:S01]  /*0660*/  IMAD.HI R5, R5, 0x2, RZ ;  /* 0x0000000205057827 */ /* 0x000fe200078e02ff */
[----:B------:R-:W-:Y:S01]  /*0670*/  LOP3.LUT R9, R9, 0x60, R60, 0xf8, !PT ;  /* 0x0000006009097812 */ /* 0x000fe200078ef83c */
[----:B------:R-:W-:Y:S01]  /*0680*/  CS2R R18, SRZ ;  /* 0x0000000000127805 */ /* 0x000fe2000001ff00 */
[----:B------:R-:W-:Y:S01]  /*0690*/  IADD3 R53, P0, P1, R7, c[0x0][0x168], R4 ;  /* 0x00005a0007357a10 */ /* 0x000fe2000791e004 */
[----:B------:R-:W-:Y:S01]  /*06a0*/  IMAD R10, R10, -0x30, R11 ;  /* 0xffffffd00a0a7824 */ /* 0x000fe200078e020b */
[----:B------:R-:W-:Y:S01]  /*06b0*/  SHF.R.U32.HI R7, RZ, 0x4, R60 ;  /* 0x00000004ff077819 */ /* 0x000fe2000001163c */
[----:B------:R-:W-:Y:S01]  /*06c0*/  IMAD.HI R4, R2, 0x2, RZ ;  /* 0x0000000202047827 */ /* 0x000fe200078e02ff */
[----:B------:R-:W-:Y:S01]  /*06d0*/  LOP3.LUT R56, R6, R9, RZ, 0x3c, !PT ;  /* 0x0000000906387212 */ /* 0x000fe200078e3cff */
[----:B------:R-:W-:Y:S01]  /*06e0*/  CS2R R20, SRZ ;  /* 0x0000000000147805 */ /* 0x000fe2000001ff00 */
[----:B------:R-:W-:Y:S01]  /*06f0*/  LOP3.LUT R13, R13, 0x10, R32, 0x78, !PT ;  /* 0x000000100d0d7812 */ /* 0x000fe200078e7820 */
[----:B------:R-:W-:Y:S01]  /*0700*/  CS2R R22, SRZ ;  /* 0x0000000000167805 */ /* 0x000fe2000001ff00 */
[----:B------:R-:W-:Y:S01]  /*0710*/  SGXT.U32 R2, R7, 0x4 ;  /* 0x000000040702781a */ /* 0x000fe20000000000 */
[----:B------:R-:W-:Y:S01]  /*0720*/  IMAD.IADD R56, R11, 0x1, R56 ;  /* 0x000000010b387824 */ /* 0x000fe200078e0238 */
[C---:B------:R-:W-:Y:S01]  /*0730*/  SHF.L.U32 R6, R3.reuse, 0x1, RZ ;  /* 0x0000000103067819 */ /* 0x040fe200000006ff */
[----:B------:R-:W-:Y:S01]  /*0740*/  IMAD.HI R3, R3, 0x2, RZ ;  /* 0x0000000203037827 */ /* 0x000fe200078e02ff */
[C---:B------:R-:W-:Y:S01]  /*0750*/  SHF.L.U32 R9, R8.reuse, 0x1, RZ ;  /* 0x0000000108097819 */ /* 0x040fe200000006ff */
[----:B------:R-:W-:Y:S01]  /*0760*/  CS2R R24, SRZ ;  /* 0x0000000000187805 */ /* 0x000fe2000001ff00 */
[----:B------:R-:W-:Y:S01]  /*0770*/  IADD3 R47, R13, R10, RZ ;  /* 0x0000000a0d2f7210 */ /* 0x000fe20007ffe0ff */
[----:B------:R-:W-:Y:S01]  /*0780*/  IMAD.HI R8, R8, 0x2, RZ ;  /* 0x0000000208087827 */ /* 0x000fe200078e02ff */
[----:B------:R-:W-:Y:S01]  /*0790*/  IADD3 R48, P2, P3, R9, c[0x0][0x170], R6 ;  /* 0x00005c0009307a10 */ /* 0x000fe20007b5e006 */
[----:B------:R-:W-:Y:S01]  /*07a0*/  CS2R R26, SRZ ;  /* 0x00000000001a7805 */ /* 0x000fe2000001ff00 */
[----:B------:R-:W-:Y:S01]  /*07b0*/  SHF.R.U32.HI R6, RZ, 0x5, R60 ;  /* 0x00000005ff067819 */ /* 0x000fe2000001163c */
[----:B------:R-:W-:Y:S01]  /*07c0*/  IMAD R7, R2, c[0x0][0x1b8], RZ ;  /* 0x00006e0002077a24 */ /* 0x000fe200078e02ff */
[----:B------:R-:W-:Y:S01]  /*07d0*/  IADD3.X R8, R8, c[0x0][0x174], R3, P2, P3 ;  /* 0x00005d0008087a10 */ /* 0x000fe200017e6403 */
[----:B------:R-:W-:Y:S01]  /*07e0*/  IMAD.MOV.U32 R10, RZ, RZ, c[0x0][0x1b8] ;  /* 0x00006e00ff0a7624 */ /* 0x000fe200078e00ff */
[----:B------:R-:W-:-:S02]  /*07f0*/  SGXT.U32 R6, R6, 0x3 ;  /* 0x000000030606781a */ /* 0x000fc40000000000 */
[-C--:B------:R-:W-:Y:S02]  /*0800*/  LEA R50, P2, R7, R48.reuse, 0x1 ;  /* 0x0000003007327211 */ /* 0x080fe400078408ff */
[----:B------:R-:W-:Y:S01]  /*0810*/  LEA R3, R10, R7, 0x4 ;  /* 0x000000070a037211 */ /* 0x000fe200078e20ff */
[----:B------:R-:W-:Y:S01]  /*0820*/  IMAD R6, R6, c[0x0][0x1a4], RZ ;  /* 0x0000690006067a24 */ /* 0x000fe200078e02ff */
[----:B------:R-:W-:Y:S02]  /*0830*/  MOV R9, c[0x0][0x1a4] ;  /* 0x0000690000097a02 */ /* 0x000fe40000000f00 */
[----:B------:R-:W-:Y:S02]  /*0840*/  LEA R48, P3, R3, R48, 0x1 ;  /* 0x0000003003307211 */ /* 0x000fe400078608ff */
[-C--:B------:R-:W-:Y:S02]  /*0850*/  LEA.HI.X.SX32 R51, R7, R8.reuse, 0x1, P2 ;  /* 0x0000000807337211 */ /* 0x080fe400010f0eff */
[----:B------:R-:W-:-:S02]  /*0860*/  LEA.HI.X.SX32 R49, R3, R8, 0x1, P3 ;  /* 0x0000000803317211 */ /* 0x000fc400018f0eff */
[----:B------:R-:W-:Y:S02]  /*0870*/  SHF.R.S32.HI R8, RZ, 0x6, R60 ;  /* 0x00000006ff087819 */ /* 0x000fe4000001143c */
[----:B------:R-:W-:Y:S02]  /*0880*/  LEA R2, R9, R6, 0x3 ;  /* 0x0000000609027211 */ /* 0x000fe400078e18ff */
[----:B------:R-:W-:Y:S02]  /*0890*/  SGXT R8, R8, 0x1 ;  /* 0x000000010808781a */ /* 0x000fe40000000200 */
[----:B------:R-:W-:Y:S01]  /*08a0*/  IADD3.X R5, R5, c[0x0][0x16c], R4, P0, P1 ;  /* 0x00005b0005057a10 */ /* 0x000fe200007e2404 */
[----:B------:R-:W-:Y:S01]  /*08b0*/  IMAD.MOV.U32 R4, RZ, RZ, RZ ;  /* 0x000000ffff047224 */ /* 0x000fe200078e00ff */
[-C--:B------:R-:W-:Y:S02]  /*08c0*/  LEA R58, P0, R6, R53.reuse, 0x1 ;  /* 0x00000035063a7211 */ /* 0x080fe400078008ff */
[----:B------:R-:W-:-:S02]  /*08d0*/  LEA R52, P1, R2, R53, 0x1 ;  /* 0x0000003502347211 */ /* 0x000fc400078208ff */
[----:B------:R-:W-:Y:S02]  /*08e0*/  LOP3.LUT R8, R8, 0x90, RZ, 0xc0, !PT ;  /* 0x0000009008087812 */ /* 0x000fe400078ec0ff */
[-C--:B------:R-:W-:Y:S02]  /*08f0*/  LEA.HI.X.SX32 R59, R6, R5.reuse, 0x1, P0 ;  /* 0x00000005063b7211 */ /* 0x080fe400000f0eff */
[----:B------:R-:W-:Y:S01]  /*0900*/  LEA.HI.X.SX32 R53, R2, R5, 0x1, P1 ;  /* 0x0000000502357211 */ /* 0x000fe200008f0eff */
[----:B------:R-:W-:Y:S01]  /*0910*/  IMAD.MOV.U32 R5, RZ, RZ, 0x3f800000 ;  /* 0x3f800000ff057424 */ /* 0x000fe200078e00ff */
[----:B------:R-:W-:Y:S01]  /*0920*/  MOV R3, 0xff800000 ;  /* 0xff80000000037802 */ /* 0x000fe20000000f00 */
[----:B------:R-:W-:Y:S01]  /*0930*/  IMAD.MOV.U32 R2, RZ, RZ, RZ ;  /* 0x000000ffff027224 */ /* 0x000fe200078e00ff */
[----:B------:R-:W-:Y:S02]  /*0940*/  MOV R6, RZ ;  /* 0x000000ff00067202 */ /* 0x000fe40000000f00 */
[----:B------:R-:W-:-:S02]  /*0950*/  MOV R7, 0xff800000 ;  /* 0xff80000000077802 */ /* 0x000fc40000000f00 */
[----:B------:R-:W-:Y:S02]  /*0960*/  MOV R44, 0x3f800000 ;  /* 0x3f800000002c7802 */ /* 0x000fe40000000f00 */
[--C-:B------:R-:W-:Y:S02]  /*0970*/  LOP3.LUT R55, R55, 0x30, R32.reuse, 0x78, !PT ;  /* 0x0000003037377812 */ /* 0x100fe400078e7820 */
[----:B------:R-:W-:Y:S02]  /*0980*/  LOP3.LUT R54, R8, 0x17e, R32, 0x78, !PT ;  /* 0x0000017e08367812 */ /* 0x000fe400078e7820 */
.L_x_1:
[----:B------:R-:W-:-:S04]  /*0990*/  IMAD.WIDE R8, R6, 0x2, R58 ;  /* 0x0000000206087825 */ /* 0x000fc800078e023a */
[----:B------:R-:W-:Y:S01]  /*09a0*/  IMAD.WIDE R10, R6, 0x2, R52 ;  /* 0x00000002060a7825 */ /* 0x000fe200078e0234 */
[----:B------:R0:W2:Y:S04]  /*09b0*/  LDG.E.U16 R13, [R8.64] ;  /* 0x00000004080d7981 */ /* 0x0000a8000c1e1500 */
[----:B------:R1:W3:Y:S04]  /*09c0*/  LDG.E.U16 R15, [R10.64] ;  /* 0x000000040a0f7981 */ /* 0x0002e8000c1e1500 */
[----:B------:R-:W-:Y:S01]  /*09d0*/  BAR.SYNC.DEFER_BLOCKING 0x0 ;  /* 0x0000000000007b1d */ /* 0x000fe20000010000 */
[----:B0-----:R-:W-:-:S04]  /*09e0*/  IMAD.WIDE R8, R2, 0x2, R48 ;  /* 0x0000000202087825 */ /* 0x001fc800078e0230 */
[----:B-1----:R-:W-:Y:S01]  /*09f0*/  IMAD.WIDE R10, R2, 0x2, R50 ;  /* 0x00000002020a7825 */ /* 0x002fe200078e0232 */
[----:B--2---:R-:W-:Y:S04]  /*0a00*/  STS.U16 [R0+0x1000], R13 ;  /* 0x0010000d00007388 */ /* 0x004fe80000000400 */
[----:B---3--:R-:W-:Y:S04]  /*0a10*/  STS.U16 [R0+0x1200], R15 ;  /* 0x0012000f00007388 */ /* 0x008fe80000000400 */
[----:B------:R-:W-:Y:S06]  /*0a20*/  BAR.SYNC.DEFER_BLOCKING 0x0 ;  /* 0x0000000000007b1d */ /* 0x000fec0000010000 */
[----:B------:R0:W2:Y:S04]  /*0a30*/  LDG.E.U16 R45, [R10.64] ;  /* 0x000000040a2d7981 */ /* 0x0000a8000c1e1500 */
[----:B------:R0:W3:Y:S01]  /*0a40*/  LDG.E.U16 R46, [R8.64] ;  /* 0x00000004082e7981 */ /* 0x0000e2000c1e1500 */
[----:B------:R-:W-:-:S03]  /*0a50*/  IADD3 R4, R4, 0x10, RZ ;  /* 0x0000001004047810 */ /* 0x000fc60007ffe0ff */
[----:B------:R-:W-:Y:S01]  /*0a60*/  LDSM.16.MT88.4 R40, [R56] ;  /* 0x000000003828783b */ /* 0x000fe20000004200 */
[----:B------:R-:W-:-:S03]  /*0a70*/  ISETP.GE.AND P0, PT, R4, c[0x0][0x1d0], PT ;  /* 0x0000740004007a0c */ /* 0x000fc60003f06270 */
[----:B------:R-:W1:Y:S04]  /*0a80*/  LDSM.16.M88.4 R12, [R55+0x1000] ;  /* 0x00100000370c783b */ /* 0x000e680000000200 */
[----:B0-----:R-:W0:Y:S04]  /*0a90*/  LDSM.16.M88.4 R8, [R55+0x1200] ;  /* 0x001200003708783b */ /* 0x001e280000000200 */
[----:B------:R-:W4:Y:S04]  /*0aa0*/  LDSM.16.MT88.4 R32, [R56+0x800] ;  /* 0x000800003820783b */ /* 0x000f280000004200 */
[----:B------:R-:W-:Y:S01]  /*0ab0*/  BAR.SYNC.DEFER_BLOCKING 0x0 ;  /* 0x0000000000007b1d */ /* 0x000fe20000010000 */
[C---:B-1----:R-:W-:Y:S08]  /*0ac0*/  HMMA.16816.F32.BF16 R36, R40.reuse, R12, RZ ;  /* 0x0000000c2824723c */ /* 0x042ff000000418ff */
[----:B0-----:R-:W-:Y:S11]  /*0ad0*/  HMMA.16816.F32.BF16 R40, R40, R8, RZ ;  /* 0x000000082828723c */ /* 0x001ff600000418ff */
[----:B------:R-:W-:Y:S05]  /*0ae0*/  @!UPT UIADD3 URZ, URZ, URZ, URZ ;  /* 0x0000003f3f3ff290 */ /* 0x000fea000fffe03f */
[C---:B----4-:R-:W-:Y:S08]  /*0af0*/  HMMA.16816.F32.BF16 R36, R32.reuse, R14, R36 ;  /* 0x0000000e2024723c */ /* 0x050ff00000041824 */
[----:B------:R-:W-:Y:S11]  /*0b00*/  HMMA.16816.F32.BF16 R40, R32, R10, R40 ;  /* 0x0000000a2028723c */ /* 0x000ff60000041828 */
[----:B------:R-:W-:Y:S05]  /*0b10*/  @!UPT UIADD3 URZ, URZ, URZ, URZ ;  /* 0x0000003f3f3ff290 */ /* 0x000fea000fffe03f */
[----:B------:R-:W-:Y:S02]  /*0b20*/  FMUL R12, R36, c[0x0][0x188] ;  /* 0x00006200240c7a20 */ /* 0x000fe40000400000 */
[----:B------:R-:W-:Y:S02]  /*0b30*/  FMUL R11, R37, c[0x0][0x188] ;  /* 0x00006200250b7a20 */ /* 0x000fe40000400000 */
[----:B------:R-:W-:-:S03]  /*0b40*/  FMUL R10, R38, c[0x0][0x188] ;  /* 0x00006200260a7a20 */ /* 0x000fc60000400000 */
[----:B------:R-:W-:Y:S01]  /*0b50*/  FMNMX R11, R12, R11, !PT ;  /* 0x0000000b0c0b7209 */ /* 0x000fe20007800000 */
[----:B------:R-:W-:Y:S02]  /*0b60*/  FMUL R8, R40, c[0x0][0x188] ;  /* 0x0000620028087a20 */ /* 0x000fe40000400000 */
[----:B------:R-:W-:Y:S02]  /*0b70*/  FMUL R12, R42, c[0x0][0x188] ;  /* 0x000062002a0c7a20 */ /* 0x000fe40000400000 */
[----:B------:R-:W-:Y:S01]  /*0b80*/  FMUL R9, R41, c[0x0][0x188] ;  /* 0x0000620029097a20 */ /* 0x000fe20000400000 */
[----:B------:R-:W-:Y:S01]  /*0b90*/  FMNMX R8, R8, R11, !PT ;  /* 0x0000000b08087209 */ /* 0x000fe20007800000 */
[----:B------:R-:W-:-:S03]  /*0ba0*/  FMUL R11, R39, c[0x0][0x188] ;  /* 0x00006200270b7a20 */ /* 0x000fc60000400000 */
[----:B------:R-:W-:Y:S02]  /*0bb0*/  FMNMX R9, R9, R8, !PT ;  /* 0x0000000809097209 */ /* 0x000fe40007800000 */
[----:B------:R-:W-:Y:S01]  /*0bc0*/  FMNMX R11, R10, R11, !PT ;  /* 0x0000000b0a0b7209 */ /* 0x000fe20007800000 */
[----:B------:R-:W-:Y:S02]  /*0bd0*/  FMUL R10, R43, c[0x0][0x188] ;  /* 0x000062002b0a7a20 */ /* 0x000fe40000400000 */
[----:B------:R-:W0:Y:S01]  /*0be0*/  SHFL.BFLY PT, R8, R9, 0x2, 0x1f ;  /* 0x0c401f0009087f89 */ /* 0x000e2200000e0000 */
[----:B------:R-:W-:-:S04]  /*0bf0*/  FMNMX R11, R12, R11, !PT ;  /* 0x0000000b0c0b7209 */ /* 0x000fc80007800000 */
[----:B------:R-:W-:-:S05]  /*0c00*/  FMNMX R10, R10, R11, !PT ;  /* 0x0000000b0a0a7209 */ /* 0x000fca0007800000 */
[----:B------:R-:W1:Y:S01]  /*0c10*/  SHFL.BFLY PT, R13, R10, 0x2, 0x1f ;  /* 0x0c401f000a0d7f89 */ /* 0x000e6200000e0000 */
[----:B0-----:R-:W-:-:S05]  /*0c20*/  FMNMX R11, R9, R8, !PT ;  /* 0x00000008090b7209 */ /* 0x001fca0007800000 */
[----:B------:R-:W0:Y:S01]  /*0c30*/  SHFL.BFLY PT, R8, R11, 0x1, 0x1f ;  /* 0x0c201f000b087f89 */ /* 0x000e2200000e0000 */
[----:B-1----:R-:W-:-:S05]  /*0c40*/  FMNMX R12, R10, R13, !PT ;  /* 0x0000000d0a0c7209 */ /* 0x002fca0007800000 */
[----:B------:R-:W1:Y:S01]  /*0c50*/  SHFL.BFLY PT, R9, R12, 0x1, 0x1f ;  /* 0x0c201f000c097f89 */ /* 0x000e6200000e0000 */
[----:B0-----:R-:W-:-:S04]  /*0c60*/  FMNMX R8, R11, R8, !PT ;  /* 0x000000080b087209 */ /* 0x001fc80007800000 */
[----:B------:R-:W-:-:S05]  /*0c70*/  FMNMX R8, R8, R3, !PT ;  /* 0x0000000308087209 */ /* 0x000fca0007800000 */
[--C-:B------:R-:W-:Y:S01]  /*0c80*/  FFMA R36, R36, c[0x0][0x188], -R8.reuse ;  /* 0x0000620024247a23 */ /* 0x100fe20000000808 */
[----:B-1----:R-:W-:Y:S01]  /*0c90*/  FMNMX R14, R12, R9, !PT ;  /* 0x000000090c0e7209 */ /* 0x002fe20007800000 */
[--C-:B------:R-:W-:Y:S02]  /*0ca0*/  FFMA R37, R37, c[0x0][0x188], -R8.reuse ;  /* 0x0000620025257a23 */ /* 0x100fe40000000808 */
[----:B------:R-:W-:Y:S01]  /*0cb0*/  FMUL R36, R36, 1.4426950216293334961 ;  /* 0x3fb8aa3b24247820 */ /* 0x000fe20000400000 */
[----:B------:R-:W-:Y:S01]  /*0cc0*/  FMNMX R9, R14, R7, !PT ;  /* 0x000000070e097209 */ /* 0x000fe20007800000 */
[----:B------:R-:W-:Y:S02]  /*0cd0*/  FMUL R10, R37, 1.4426950216293334961 ;  /* 0x3fb8aa3b250a7820 */ /* 0x000fe40000400000 */
[----:B------:R-:W-:Y:S02]  /*0ce0*/  FFMA R40, R40, c[0x0][0x188], -R8 ;  /* 0x0000620028287a23 */ /* 0x000fe40000000808 */
[--C-:B------:R-:W-:Y:S01]  /*0cf0*/  FFMA R39, R39, c[0x0][0x188], -R9.reuse ;  /* 0x0000620027277a23 */ /* 0x100fe20000000809 */
[----:B------:R-:W-:Y:S01]  /*0d00*/  MUFU.EX2 R36, R36 ;  /* 0x0000002400247308 */ /* 0x000fe20000000800 */
[----:B------:R-:W-:-:S02]  /*0d10*/  FFMA R12, R38, c[0x0][0x188], -R9 ;  /* 0x00006200260c7a23 */ /* 0x000fc40000000809 */
[----:B------:R-:W-:Y:S02]  /*0d20*/  FMUL R32, R39, 1.4426950216293334961 ;  /* 0x3fb8aa3b27207820 */ /* 0x000fe40000400000 */
[----:B------:R-:W-:Y:S02]  /*0d30*/  FFMA R42, R42, c[0x0][0x188], -R9 ;  /* 0x000062002a2a7a23 */ /* 0x000fe40000000809 */
[----:B------:R-:W-:Y:S01]  /*0d40*/  FMUL R11, R40, 1.4426950216293334961 ;  /* 0x3fb8aa3b280b7820 */ /* 0x000fe20000400000 */
[----:B------:R-:W0:Y:S01]  /*0d50*/  MUFU.EX2 R10, R10 ;  /* 0x0000000a000a7308 */ /* 0x000e220000000800 */
[----:B------:R-:W-:Y:S02]  /*0d60*/  FMUL R12, R12, 1.4426950216293334961 ;  /* 0x3fb8aa3b0c0c7820 */ /* 0x000fe40000400000 */
[----:B------:R-:W-:Y:S02]  /*0d70*/  FFMA R41, R41, c[0x0][0x188], -R8 ;  /* 0x0000620029297a23 */ /* 0x000fe40000000808 */
[----:B------:R-:W-:-:S02]  /*0d80*/  FMUL R39, R42, 1.4426950216293334961 ;  /* 0x3fb8aa3b2a277820 */ /* 0x000fc40000400000 */
[----:B------:R-:W-:Y:S01]  /*0d90*/  FFMA R43, R43, c[0x0][0x188], -R9 ;  /* 0x000062002b2b7a23 */ /* 0x000fe20000000809 */
[----:B------:R-:W-:Y:S01]  /*0da0*/  MUFU.EX2 R37, R12 ;  /* 0x0000000c00257308 */ /* 0x000fe20000000800 */
[----:B------:R-:W-:Y:S02]  /*0db0*/  FMUL R41, R41, 1.4426950216293334961 ;  /* 0x3fb8aa3b29297820 */ /* 0x000fe40000400000 */
[----:B------:R-:W-:Y:S02]  /*0dc0*/  FMUL R40, R43, 1.4426950216293334961 ;  /* 0x3fb8aa3b2b287820 */ /* 0x000fe40000400000 */
[----:B------:R-:W-:Y:S02]  /*0dd0*/  FADD R3, -R8, R3 ;  /* 0x0000000308037221 */ /* 0x000fe40000000100 */
[----:B------:R-:W-:Y:S01]  /*0de0*/  FADD R7, -R9, R7 ;  /* 0x0000000709077221 */ /* 0x000fe20000000100 */
[----:B------:R-:W1:Y:S01]  /*0df0*/  MUFU.EX2 R32, R32 ;  /* 0x0000002000207308 */ /* 0x000e620000000800 */
[----:B0-----:R-:W-:Y:S01]  /*0e00*/  FADD R42, R36, R10 ;  /* 0x0000000a242a7221 */ /* 0x001fe20000000000 */
[----:B------:R-:W-:Y:S01]  /*0e10*/  F2FP.BF16.PACK_AB R36, R10, R36 ;  /* 0x000000240a24723e */ /* 0x000fe200000010ff */
[----:B------:R-:W-:-:S02]  /*0e20*/  FMUL R3, R3, 1.4426950216293334961 ;  /* 0x3fb8aa3b03037820 */ /* 0x000fc40000400000 */
[----:B------:R-:W-:-:S03]  /*0e30*/  FMUL R7, R7, 1.4426950216293334961 ;  /* 0x3fb8aa3b07077820 */ /* 0x000fc60000400000 */
[----:B------:R-:W0:Y:S08]  /*0e40*/  MUFU.EX2 R11, R11 ;  /* 0x0000000b000b7308 */ /* 0x000e300000000800 */
[----:B------:R-:W4:Y:S01]  /*0e50*/  MUFU.EX2 R39, R39 ;  /* 0x0000002700277308 */ /* 0x000f220000000800 */
[----:B-1----:R-:W-:Y:S01]  /*0e60*/  FADD R34, R37, R32 ;  /* 0x0000002025227221 */ /* 0x002fe20000000000 */
[----:B------:R-:W-:-:S06]  /*0e70*/  F2FP.BF16.PACK_AB R37, R32, R37 ;  /* 0x000000252025723e */ /* 0x000fcc00000010ff */
[----:B------:R-:W1:Y:S01]  /*0e80*/  MUFU.EX2 R38, R41 ;  /* 0x0000002900267308 */ /* 0x000e620000000800 */
[----:B0-----:R-:W-:-:S07]  /*0e90*/  FADD R35, R11, R42 ;  /* 0x0000002a0b237221 */ /* 0x001fce0000000000 */
[----:B------:R-:W0:Y:S01]  /*0ea0*/  MUFU.EX2 R40, R40 ;  /* 0x0000002800287308 */ /* 0x000e220000000800 */
[----:B----4-:R-:W-:Y:S02]  /*0eb0*/  FADD R33, R39, R34 ;  /* 0x0000002227217221 */ /* 0x010fe40000000000 */
[C---:B-1----:R-:W-:Y:S01]  /*0ec0*/  FADD R10, R38.reuse, R35 ;  /* 0x00000023260a7221 */ /* 0x042fe20000000000 */
[----:B------:R-:W-:-:S04]  /*0ed0*/  F2FP.BF16.PACK_AB R38, R38, R11 ;  /* 0x0000000b2626723e */ /* 0x000fc800000010ff */
[----:B------:R-:W1:Y:S01]  /*0ee0*/  MUFU.EX2 R3, R3 ;  /* 0x0000000300037308 */ /* 0x000e620000000800 */
[----:B------:R-:W4:Y:S01]  /*0ef0*/  SHFL.BFLY PT, R41, R10, 0x2, 0x1f ;  /* 0x0c401f000a297f89 */ /* 0x000f2200000e0000 */
[C---:B0-----:R-:W-:Y:S01]  /*0f00*/  FADD R11, R40.reuse, R33 ;  /* 0x00000021280b7221 */ /* 0x041fe20000000000 */
[----:B------:R-:W-:-:S05]  /*0f10*/  F2FP.BF16.PACK_AB R39, R40, R39 ;  /* 0x000000272827723e */ /* 0x000fca00000010ff */
[----:B------:R-:W0:Y:S01]  /*0f20*/  MUFU.EX2 R7, R7 ;  /* 0x0000000700077308 */ /* 0x000e220000000800 */
[----:B------:R-:W5:Y:S01]  /*0f30*/  SHFL.BFLY PT, R40, R11, 0x2, 0x1f ;  /* 0x0c401f000b287f89 */ /* 0x000f6200000e0000 */
[C---:B-1----:R-:W-:Y:S02]  /*0f40*/  FMUL R28, R3.reuse, R28 ;  /* 0x0000001c031c7220 */ /* 0x042fe40000400000 */
[C---:B------:R-:W-:Y:S02]  /*0f50*/  FMUL R29, R3.reuse, R29 ;  /* 0x0000001d031d7220 */ /* 0x040fe40000400000 */
[C---:B------:R-:W-:Y:S02]  /*0f60*/  FMUL R16, R3.reuse, R16 ;  /* 0x0000001003107220 */ /* 0x040fe40000400000 */
[----:B------:R-:W-:Y:S02]  /*0f70*/  FMUL R17, R3, R17 ;  /* 0x0000001103117220 */ /* 0x000fe40000400000 */
[----:B0-----:R-:W-:-:S02]  /*0f80*/  FMUL R30, R7, R30 ;  /* 0x0000001e071e7220 */ /* 0x001fc40000400000 */
[C---:B------:R-:W-:Y:S02]  /*0f90*/  FMUL R31, R7.reuse, R31 ;  /* 0x0000001f071f7220 */ /* 0x040fe40000400000 */
[----:B----4-:R-:W-:Y:S02]  /*0fa0*/  FADD R10, R10, R41 ;  /* 0x000000290a0a7221 */ /* 0x010fe40000000000 */
[C---:B------:R-:W-:Y:S02]  /*0fb0*/  FMUL R18, R7.reuse, R18 ;  /* 0x0000001207127220 */ /* 0x040fe40000400000 */
[----:B------:R-:W-:Y:S02]  /*0fc0*/  FMUL R19, R7, R19 ;  /* 0x0000001307137220 */ /* 0x000fe40000400000 */
[----:B------:R-:W-:Y:S02]  /*0fd0*/  FMUL R20, R3, R20 ;  /* 0x0000001403147220 */ /* 0x000fe40000400000 */
[----:B-----5:R-:W-:-:S02]  /*0fe0*/  FADD R40, R11, R40 ;  /* 0x000000280b287221 */ /* 0x020fc40000000000 */
[----:B------:R-:W-:Y:S01]  /*0ff0*/  SHFL.BFLY PT, R11, R10, 0x1, 0x1f ;  /* 0x0c201f000a0b7f89 */ /* 0x000fe200000e0000 */
[----:B------:R-:W-:Y:S02]  /*1000*/  FMUL R21, R3, R21 ;  /* 0x0000001503157220 */ /* 0x000fe40000400000 */
[C---:B------:R-:W-:Y:S01]  /*1010*/  FMUL R22, R7.reuse, R22 ;  /* 0x0000001607167220 */ /* 0x040fe20000400000 */
[----:B--2---:R-:W-:Y:S01]  /*1020*/  STS.U16 [R54+0x1000], R45 ;  /* 0x0010002d36007388 */ /* 0x004fe20000000400 */
[----:B------:R-:W-:Y:S02]  /*1030*/  FMUL R23, R7, R23 ;  /* 0x0000001707177220 */ /* 0x000fe40000400000 */
[C---:B------:R-:W-:Y:S01]  /*1040*/  FMUL R24, R3.reuse, R24 ;  /* 0x0000001803187220 */ /* 0x040fe20000400000 */
[----:B---3--:R-:W-:Y:S01]  /*1050*/  STS.U16 [R54+0x1200], R46 ;  /* 0x0012002e36007388 */ /* 0x008fe20000000400 */
[----:B------:R-:W-:Y:S02]  /*1060*/  FMUL R25, R3, R25 ;  /* 0x0000001903197220 */ /* 0x000fe40000400000 */
[C---:B------:R-:W-:Y:S01]  /*1070*/  FMUL R26, R7.reuse, R26 ;  /* 0x0000001a071a7220 */ /* 0x040fe20000400000 */
[----:B------:R-:W-:Y:S01]  /*1080*/  BAR.SYNC.DEFER_BLOCKING 0x0 ;  /* 0x0000000000007b1d */ /* 0x000fe20000010000 */
[----:B------:R-:W-:-:S05]  /*1090*/  FMUL R27, R7, R27 ;  /* 0x0000001b071b7220 */ /* 0x000fca0000400000 */
[----:B------:R-:W0:Y:S04]  /*10a0*/  LDSM.16.M88.4 R12, [R47+0x1000] ;  /* 0x001000002f0c783b */ /* 0x000e280000000200 */
[----:B------:R-:W1:Y:S01]  /*10b0*/  LDSM.16.M88.4 R32, [R47+0x1200] ;  /* 0x001200002f20783b */ /* 0x000e620000000200 */
[C---:B0-----:R-:W-:Y:S03]  /*10c0*/  HMMA.16816.F32.BF16 R28, R36.reuse, R12, R28 ;  /* 0x0000000c241c723c */ /* 0x041fe6000004181c */
[----:B------:R-:W0:Y:S04]  /*10d0*/  SHFL.BFLY PT, R12, R40, 0x1, 0x1f ;  /* 0x0c201f00280c7f89 */ /* 0x000e2800000e0000 */
[----:B------:R-:W-:Y:S01]  /*10e0*/  MOV R13, 0x10 ;  /* 0x00000010000d7802 */ /* 0x000fe20000000f00 */
[----:B------:R-:W-:Y:S04]  /*10f0*/  HMMA.16816.F32.BF16 R16, R36, R14, R16 ;  /* 0x0000000e2410723c */ /* 0x000fe80000041810 */
[----:B------:R-:W-:-:S02]  /*1100*/  IMAD R2, R13, c[0x0][0x1b4], R2 ;  /* 0x00006d000d027a24 */ /* 0x000fc400078e0202 */
[----:B------:R-:W-:Y:S02]  /*1110*/  IMAD R6, R13, c[0x0][0x1a4], R6 ;  /* 0x000069000d067a24 */ /* 0x000fe400078e0206 */
[----:B------:R-:W-:Y:S01]  /*1120*/  FADD R14, R10, R11 ;  /* 0x0000000b0a0e7221 */ /* 0x000fe20000000000 */
[----:B-1----:R-:W-:Y:S03]  /*1130*/  HMMA.16816.F32.BF16 R20, R36, R32, R20 ;  /* 0x000000202414723c */ /* 0x002fe60000041814 */
[----:B------:R-:W-:Y:S01]  /*1140*/  FFMA R5, R3, R5, R14 ;  /* 0x0000000503057223 */ /* 0x000fe2000000000e */
[----:B------:R-:W-:Y:S01]  /*1150*/  MOV R3, R8 ;  /* 0x0000000800037202 */ /* 0x000fe20000000f00 */
[----:B0-----:R-:W-:-:S03]  /*1160*/  FADD R12, R40, R12 ;  /* 0x0000000c280c7221 */ /* 0x001fc60000000000 */
[----:B------:R-:W-:Y:S01]  /*1170*/  HMMA.16816.F32.BF16 R24, R36, R34, R24 ;  /* 0x000000222418723c */ /* 0x000fe20000041818 */
[----:B------:R-:W-:Y:S02]  /*1180*/  FFMA R44, R7, R44, R12 ;  /* 0x0000002c072c7223 */ /* 0x000fe4000000000c */
[----:B------:R-:W-:Y:S01]  /*1190*/  IMAD.MOV.U32 R7, RZ, RZ, R9 ;  /* 0x000000ffff077224 */ /* 0x000fe200078e0009 */
[----:B------:R-:W-:Y:S05]  /*11a0*/  @!P0 BRA `(.L_x_1) ;  /* 0xfffff7e000008947 */ /* 0x000fea000383ffff */
.L_x_0:
[----:B------:R-:W0:Y:S01]  /*11b0*/  S2R R34, SR_CTAID.Y ;  /* 0x0000000000227919 */ /* 0x000e220000002600 */
[----:B------:R-:W-:Y:S01]  /*11c0*/  LOP3.LUT R0, R60, 0xc0, RZ, 0xc0, !PT ;  /* 0x000000c03c007812 */ /* 0x000fe200078ec0ff */
[----:B------:R-:W-:Y:S01]  /*11d0*/  IMAD.MOV.U32 R11, RZ, RZ, R5 ;  /* 0x000000ffff0b7224 */ /* 0x000fe200078e0005 */
[----:B------:R-:W-:Y:S01]  /*11e0*/  SHF.R.S32.HI R2, RZ, 0x2, R60 ;  /* 0x00000002ff027819 */ /* 0x000fe2000001143c */
[----:B------:R-:W-:Y:S01]  /*11f0*/  IMAD R5, R57, c[0x0][0x1c4], RZ ;  /* 0x0000710039057a24 */ /* 0x000fe200078e02ff */
[----:B------:R-:W-:Y:S01]  /*1200*/  ISETP.NE.U32.AND P0, PT, R0, RZ, PT ;  /* 0x000000ff0000720c */ /* 0x000fe20003f05070 */
[----:B------:R-:W-:Y:S01]  /*1210*/  BAR.SYNC.DEFER_BLOCKING 0x0 ;  /* 0x0000000000007b1d */ /* 0x000fe20000010000 */
[----:B------:R-:W-:Y:S01]  /*1220*/  SGXT R2, R2, 0x1 ;  /* 0x000000010202781a */ /* 0x000fe20000000200 */
[----:B------:R-:W-:Y:S01]  /*1230*/  IMAD R61, R61, c[0x0][0x1c8], RZ ;  /* 0x000072003d3d7a24 */ /* 0x000fe200078e02ff */
[----:B------:R-:W-:-:S02]  /*1240*/  SHF.L.U32 R0, R60, 0x4, RZ ;  /* 0x000000043c007819 */ /* 0x000fc400000006ff */
[----:B------:R-:W-:Y:S01]  /*1250*/  LOP3.LUT R3, R2, 0x440, RZ, 0xc0, !PT ;  /* 0x0000044002037812 */ /* 0x000fe200078ec0ff */
[----:B------:R-:W1:Y:S01]  /*1260*/  S2R R36, SR_TID.X ;  /* 0x0000000000247919 */ /* 0x000e620000002100 */
[----:B------:R-:W-:Y:S01]  /*1270*/  LOP3.LUT R2, R0, 0x30, RZ, 0xc0, !PT ;  /* 0x0000003000027812 */ /* 0x000fe200078ec0ff */
[C---:B------:R-:W-:Y:S01]  /*1280*/  FMUL R0, R11.reuse, 8388608 ;  /* 0x4b0000000b007820 */ /* 0x040fe20000400000 */
[----:B------:R-:W-:Y:S02]  /*1290*/  FSETP.GEU.AND P2, PT, R11, 1.175494350822287508e-38, PT ;  /* 0x008000000b00780b */ /* 0x000fe40003f4e000 */
[----:B------:R-:W-:Y:S02]  /*12a0*/  SHF.R.U32.HI R4, RZ, 0x1, R60 ;  /* 0x00000001ff047819 */ /* 0x000fe4000001163c */
[----:B------:R-:W-:Y:S02]  /*12b0*/  FSEL R0, R0, R11, !P2 ;  /* 0x0000000b00007208 */ /* 0x000fe40005000000 */
[----:B------:R-:W-:-:S02]  /*12c0*/  MOV R10, R25 ;  /* 0x00000019000a7202 */ /* 0x000fc40000000f00 */
[----:B------:R-:W-:Y:S02]  /*12d0*/  SHF.L.U32 R6, R60, 0x3, RZ ;  /* 0x000000033c067819 */ /* 0x000fe400000006ff */
[----:B------:R-:W-:Y:S02]  /*12e0*/  IADD3 R25, R0, -0x3f3504f3, RZ ;  /* 0xc0cafb0d00197810 */ /* 0x000fe40007ffe0ff */
[----:B------:R-:W-:Y:S02]  /*12f0*/  MOV R7, R17 ;  /* 0x0000001100077202 */ /* 0x000fe40000000f00 */
[----:B------:R-:W-:Y:S01]  /*1300*/  LOP3.LUT R17, R3, 0x40, R4, 0x78, !PT ;  /* 0x0000004003117812 */ /* 0x000fe200078e7804 */
[----:B------:R-:W-:Y:S01]  /*1310*/  IMAD.SHL.U32 R3, R60, 0x40, RZ ;  /* 0x000000403c037824 */ /* 0x000fe200078e00ff */
[----:B------:R-:W-:Y:S01]  /*1320*/  SHF.R.S32.HI R13, RZ, 0x3, R60 ;  /* 0x00000003ff0d7819 */ /* 0x000fe2000001143c */
[----:B------:R-:W-:Y:S01]  /*1330*/  IMAD.SHL.U32 R4, R5, 0x2, RZ ;  /* 0x0000000205047824 */ /* 0x000fe200078e00ff */
[----:B------:R-:W-:Y:S01]  /*1340*/  LOP3.LUT R14, R2, 0x380, R6, 0xf8, !PT ;  /* 0x00000380020e7812 */ /* 0x000fe200078ef806 */
[----:B0-----:R-:W-:Y:S01]  /*1350*/  IMAD R2, R34, c[0x0][0x1c0], RZ ;  /* 0x0000700022027a24 */ /* 0x001fe200078e02ff */
[----:B------:R-:W-:Y:S01]  /*1360*/  LOP3.LUT R25, R25, 0xff800000, RZ, 0xc0, !PT ;  /* 0xff80000019197812 */ /* 0x000fe200078ec0ff */
[----:B-1----:R-:W-:Y:S01]  /*1370*/  IMAD.SHL.U32 R36, R36, 0x2, RZ ;  /* 0x0000000224247824 */ /* 0x002fe200078e00ff */
[----:B------:R-:W-:-:S02]  /*1380*/  SGXT R13, R13, 0x1 ;  /* 0x000000010d0d781a */ /* 0x000fc40000000200 */
[----:B------:R-:W-:Y:S02]  /*1390*/  LOP3.LUT R32, R6, 0x38, RZ, 0xc0, !PT ;  /* 0x0000003806207812 */ /* 0x000fe400078ec0ff */
[----:B------:R-:W-:Y:S01]  /*13a0*/  LOP3.LUT R15, R3, 0x440, RZ, 0xc0, !PT ;  /* 0x00000440030f7812 */ /* 0x000fe200078ec0ff */
[----:B------:R-:W0:Y:S01]  /*13b0*/  I2F R6, R25 ;  /* 0x0000001900067306 */ /* 0x000e220000201400 */
[----:B------:R-:W-:Y:S02]  /*13c0*/  SHF.L.U32 R3, R2, 0x1, RZ ;  /* 0x0000000102037819 */ /* 0x000fe400000006ff */
[----:B------:R-:W-:Y:S02]  /*13d0*/  FSETP.GT.AND P1, PT, |R11|, 8.50705917302346158658e+37, PT ;  /* 0x7e8000000b00780b */ /* 0x000fe40003f24200 */
[----:B------:R-:W-:Y:S01]  /*13e0*/  LOP3.LUT R14, R14, 0x808, R13, 0xf8, !PT ;  /* 0x000008080e0e7812 */ /* 0x000fe200078ef80d */
[----:B------:R-:W-:Y:S01]  /*13f0*/  IMAD.HI R13, R5, 0x2, RZ ;  /* 0x00000002050d7827 */ /* 0x000fe200078e02ff */
[----:B------:R-:W-:-:S02]  /*1400*/  FSEL R5, RZ, -23, P2 ;  /* 0xc1b80000ff057808 */ /* 0x000fc40001000000 */
[----:B------:R-:W-:Y:S01]  /*1410*/  IADD3 R3, P3, P4, R4, c[0x0][0x178], R3 ;  /* 0x00005e0004037a10 */ /* 0x000fe20007c7e003 */
[----:B------:R-:W-:Y:S01]  /*1420*/  IMAD.HI R4, R2, 0x2, RZ ;  /* 0x0000000202047827 */ /* 0x000fe200078e02ff */
[----:B------:R-:W-:Y:S02]  /*1430*/  FSETP.GEU.AND P2, PT, |R11|, 1.175494350822287508e-38, PT ;  /* 0x008000000b00780b */ /* 0x000fe40003f4e200 */
[----:B------:R-:W-:Y:S02]  /*1440*/  LOP3.LUT R14, R14, R17, RZ, 0xfc, !PT ;  /* 0x000000110e0e7212 */ /* 0x000fe400078efcff */
[----:B------:R-:W-:Y:S01]  /*1450*/  IADD3.X R4, R13, c[0x0][0x17c], R4, P3, P4 ;  /* 0x00005f000d047a10 */ /* 0x000fe20001fe8404 */
[C---:B------:R-:W-:Y:S01]  /*1460*/  FMUL R13, R44.reuse, 8388608 ;  /* 0x4b0000002c0d7820 */ /* 0x040fe20000400000 */
[C---:B------:R-:W-:Y:S01]  /*1470*/  FSETP.GEU.AND P4, PT, R44.reuse, 1.175494350822287508e-38, PT ;  /* 0x008000002c00780b */ /* 0x040fe20003f8e000 */
[----:B------:R-:W-:Y:S01]  /*1480*/  @P1 FMUL R11, R11, 0.25 ;  /* 0x3e8000000b0b1820 */ /* 0x000fe20000400000 */
[----:B------:R-:W-:Y:S01]  /*1490*/  FSETP.GT.AND P3, PT, |R44|, 8.50705917302346158658e+37, PT ;  /* 0x7e8000002c00780b */ /* 0x000fe20003f64200 */
[----:B0-----:R-:W-:Y:S01]  /*14a0*/  FFMA.FTZ R5, R6, 1.1920928955078125e-07, R5 ;  /* 0x3400000006057823 */ /* 0x001fe20000010005 */
[----:B------:R-:W-:Y:S01]  /*14b0*/  FSEL R6, R13, R44, !P4 ;  /* 0x0000002c0d067208 */ /* 0x000fe20006000000 */
[----:B------:R-:W-:Y:S01]  /*14c0*/  @P1 FMUL R20, R20, 0.25 ;  /* 0x3e80000014141820 */ /* 0x000fe20000400000 */
[----:B------:R-:W-:Y:S01]  /*14d0*/  SHF.L.U32 R12, R60, 0x2, RZ ;  /* 0x000000023c0c7819 */ /* 0x000fe200000006ff */
[----:B------:R-:W-:Y:S01]  /*14e0*/  @!P2 FMUL R11, R11, 16777216 ;  /* 0x4b8000000b0ba820 */ /* 0x000fe20000400000 */
[----:B------:R-:W-:Y:S01]  /*14f0*/  IADD3 R17, R6, -0x3f3504f3, RZ ;  /* 0xc0cafb0d06117810 */ /* 0x000fe20007ffe0ff */
[----:B------:R-:W-:Y:S01]  /*1500*/  @P1 FMUL R16, R16, 0.25 ;  /* 0x3e80000010101820 */ /* 0x000fe20000400000 */
[----:B------:R-:W-:Y:S01]  /*1510*/  FSETP.GEU.AND P5, PT, |R44|, 1.175494350822287508e-38, PT ;  /* 0x008000002c00780b */ /* 0x000fe20003fae200 */
[----:B------:R-:W-:Y:S01]  /*1520*/  @P1 FMUL R28, R28, 0.25 ;  /* 0x3e8000001c1c1820 */ /* 0x000fe20000400000 */
[----:B------:R-:W-:Y:S01]  /*1530*/  LOP3.LUT R17, R17, 0xff800000, RZ, 0xc0, !PT ;  /* 0xff80000011117812 */ /* 0x000fe200078ec0ff */
[----:B------:R-:W0:Y:S01]  /*1540*/  MUFU.RCP R11, R11 ;  /* 0x0000000b000b7308 */ /* 0x000e220000001000 */
[----:B------:R-:W-:Y:S01]  /*1550*/  LOP3.LUT R33, R12, 0xc0, RZ, 0xc0, !PT ;  /* 0x000000c00c217812 */ /* 0x000fe200078ec0ff */
[----:B------:R-:W-:Y:S01]  /*1560*/  @P1 FMUL R10, R10, 0.25 ;  /* 0x3e8000000a0a1820 */ /* 0x000fe20000400000 */
[----:B------:R-:W-:Y:S01]  /*1570*/  LOP3.LUT R2, R60, 0x8, RZ, 0xc0, !PT ;  /* 0x000000083c027812 */ /* 0x000fe200078ec0ff */
[----:B------:R-:W-:Y:S01]  /*1580*/  @P1 FMUL R21, R21, 0.25 ;  /* 0x3e80000015151820 */ /* 0x000fe20000400000 */
[----:B------:R-:W-:Y:S01]  /*1590*/  IADD3 R33, R32, R33, RZ ;  /* 0x0000002120217210 */ /* 0x000fe20007ffe0ff */
[----:B------:R-:W-:Y:S01]  /*15a0*/  @P1 FMUL R7, R7, 0.25 ;  /* 0x3e80000007071820 */ /* 0x000fe20000400000 */
[----:B------:R-:W-:Y:S01]  /*15b0*/  LOP3.LUT R15, R15, 0x1f8, R12, 0x78, !PT ;  /* 0x000001f80f0f7812 */ /* 0x000fe200078e780c */
[----:B------:R-:W1:Y:S01]  /*15c0*/  I2F R13, R17 ;  /* 0x00000011000d7306 */ /* 0x000e620000201400 */
[----:B------:R-:W-:Y:S01]  /*15d0*/  @P1 FMUL R29, R29, 0.25 ;  /* 0x3e8000001d1d1820 */ /* 0x000fe20000400000 */
[----:B------:R-:W-:Y:S01]  /*15e0*/  LEA.HI R2, R2, R33, RZ, 0x1f ;  /* 0x0000002102027211 */ /* 0x000fe200078ff8ff */
[----:B------:R-:W-:Y:S01]  /*15f0*/  @!P2 FMUL R20, R20, 16777216 ;  /* 0x4b8000001414a820 */ /* 0x000fe20000400000 */
[----:B------:R-:W-:Y:S01]  /*1600*/  FSEL R12, RZ, -23, P4 ;  /* 0xc1b80000ff0c7808 */ /* 0x000fe20002000000 */
[----:B------:R-:W-:-:S02]  /*1610*/  @!P2 FMUL R16, R16, 16777216 ;  /* 0x4b8000001010a820 */ /* 0x000fc40000400000 */
[----:B------:R-:W-:Y:S02]  /*1620*/  @!P2 FMUL R28, R28, 16777216 ;  /* 0x4b8000001c1ca820 */ /* 0x000fe40000400000 */
[----:B------:R-:W-:Y:S02]  /*1630*/  @P3 FMUL R44, R44, 0.25 ;  /* 0x3e8000002c2c3820 */ /* 0x000fe40000400000 */
[----:B------:R-:W-:Y:S01]  /*1640*/  @P1 FMUL R24, R24, 0.25 ;  /* 0x3e80000018181820 */ /* 0x000fe20000400000 */
[----:B------:R-:W-:Y:S01]  /*1650*/  ISETP.GE.U32.AND P1, PT, R6, 0x7f800000, PT ;  /* 0x7f8000000600780c */ /* 0x000fe20003f26070 */
[----:B------:R-:W-:Y:S02]  /*1660*/  @!P2 FMUL R10, R10, 16777216 ;  /* 0x4b8000000a0aa820 */ /* 0x000fe40000400000 */
[----:B------:R-:W-:Y:S02]  /*1670*/  @!P2 FMUL R21, R21, 16777216 ;  /* 0x4b8000001515a820 */ /* 0x000fe40000400000 */
[----:B------:R-:W-:-:S02]  /*1680*/  @!P2 FMUL R7, R7, 16777216 ;  /* 0x4b8000000707a820 */ /* 0x000fc40000400000 */
[----:B------:R-:W-:Y:S02]  /*1690*/  @!P2 FMUL R29, R29, 16777216 ;  /* 0x4b8000001d1da820 */ /* 0x000fe40000400000 */
[C---:B0-----:R-:W-:Y:S02]  /*16a0*/  FMUL R33, R11.reuse, R20 ;  /* 0x000000140b217220 */ /* 0x041fe40000400000 */
[C---:B------:R-:W-:Y:S02]  /*16b0*/  FMUL R20, R11.reuse, R16 ;  /* 0x000000100b147220 */ /* 0x040fe40000400000 */
[C---:B------:R-:W-:Y:S02]  /*16c0*/  FMUL R35, R11.reuse, R28 ;  /* 0x0000001c0b237220 */ /* 0x040fe40000400000 */
[----:B------:R-:W-:Y:S02]  /*16d0*/  @!P5 FMUL R44, R44, 16777216 ;  /* 0x4b8000002c2cd820 */ /* 0x000fe40000400000 */
[----:B------:R-:W-:Y:S01]  /*16e0*/  @!P2 FMUL R24, R24, 16777216 ;  /* 0x4b8000001818a820 */ /* 0x000fe20000400000 */
[----:B------:R-:W-:Y:S01]  /*16f0*/  ISETP.GE.U32.AND P2, PT, R0, 0x7f800000, PT ;  /* 0x7f8000000000780c */ /* 0x000fe20003f46070 */
[----:B------:R-:W-:-:S02]  /*1700*/  FMUL R10, R11, R10 ;  /* 0x0000000a0b0a7220 */ /* 0x000fc40000400000 */
[C---:B------:R-:W-:Y:S01]  /*1710*/  FMUL R21, R11.reuse, R21 ;  /* 0x000000150b157220 */ /* 0x040fe20000400000 */
[----:B------:R-:W0:Y:S01]  /*1720*/  MUFU.RCP R44, R44 ;  /* 0x0000002c002c7308 */ /* 0x000e220000001000 */
[C---:B------:R-:W-:Y:S02]  /*1730*/  FMUL R16, R11.reuse, R7 ;  /* 0x000000070b107220 */ /* 0x040fe40000400000 */
[----:B------:R-:W-:Y:S02]  /*1740*/  FMUL R29, R11, R29 ;  /* 0x0000001d0b1d7220 */ /* 0x000fe40000400000 */
[----:B-1----:R-:W-:Y:S01]  /*1750*/  FFMA.FTZ R7, R13, 1.1920928955078125e-07, R12 ;  /* 0x340000000d077823 */ /* 0x002fe2000001000c */
[----:B------:R-:W-:Y:S01]  /*1760*/  F2FP.BF16.PACK_AB R12, R20, R35 ;  /* 0x00000023140c723e */ /* 0x000fe200000010ff */
[----:B------:R-:W-:Y:S01]  /*1770*/  FMUL R24, R11, R24 ;  /* 0x000000180b187220 */ /* 0x000fe20000400000 */
[----:B------:R-:W-:Y:S01]  /*1780*/  F2FP.BF16.PACK_AB R11, R10, R21 ;  /* 0x000000150a0b723e */ /* 0x000fe200000010ff */
[----:B------:R-:W-:Y:S01]  /*1790*/  IMAD.IADD R20, R0, 0x1, -R25 ;  /* 0x0000000100147824 */ /* 0x000fe200078e0a19 */
[----:B------:R-:W-:Y:S01]  /*17a0*/  F2FP.BF16.PACK_AB R10, R16, R29 ;  /* 0x0000001d100a723e */ /* 0x000fe200000010ff */
[----:B------:R-:W-:Y:S01]  /*17b0*/  @P3 FMUL R23, R23, 0.25 ;  /* 0x3e80000017173820 */ /* 0x000fe20000400000 */
[----:B------:R-:W-:Y:S01]  /*17c0*/  MOV R29, 0x3dc6b27f ;  /* 0x3dc6b27f001d7802 */ /* 0x000fe20000000f00 */
[----:B------:R-:W-:Y:S01]  /*17d0*/  FADD R20, R20, -1 ;  /* 0xbf80000014147421 */ /* 0x000fe20000000000 */
[----:B------:R-:W-:Y:S01]  /*17e0*/  F2FP.BF16.PACK_AB R13, R24, R33 ;  /* 0x00000021180d723e */ /* 0x000fe200000010ff */
[----:B------:R-:W-:Y:S01]  /*17f0*/  @P3 FMUL R27, R27, 0.25 ;  /* 0x3e8000001b1b3820 */ /* 0x000fe20000400000 */
[----:B------:R1:W-:Y:S01]  /*1800*/  STS.64 [R15+0x200], R10 ;  /* 0x0002000a0f007388 */ /* 0x0003e20000000a00 */
[----:B------:R-:W-:-:S02]  /*1810*/  FFMA.FTZ R21, R20, R29, -0.16845393180847167969 ;  /* 0xbe2c7f3014157423 */ /* 0x000fc4000001001d */
[----:B------:R-:W-:Y:S01]  /*1820*/  @P3 FMUL R26, R26, 0.25 ;  /* 0x3e8000001a1a3820 */ /* 0x000fe20000400000 */
[----:B------:R2:W-:Y:S01]  /*1830*/  STS.64 [R15], R12 ;  /* 0x0000000c0f007388 */ /* 0x0005e20000000a00 */
[----:B------:R-:W-:Y:S02]  /*1840*/  @P3 FMUL R22, R22, 0.25 ;  /* 0x3e80000016163820 */ /* 0x000fe40000400000 */
[----:B------:R-:W-:Y:S02]  /*1850*/  @P3 FMUL R19, R19, 0.25 ;  /* 0x3e80000013133820 */ /* 0x000fe40000400000 */
[----:B------:R-:W-:Y:S02]  /*1860*/  @P3 FMUL R18, R18, 0.25 ;  /* 0x3e80000012123820 */ /* 0x000fe40000400000 */
[----:B------:R-:W-:Y:S02]  /*1870*/  @P3 FMUL R31, R31, 0.25 ;  /* 0x3e8000001f1f3820 */ /* 0x000fe40000400000 */
[----:B------:R-:W-:Y:S01]  /*1880*/  @P3 FMUL R30, R30, 0.25 ;  /* 0x3e8000001e1e3820 */ /* 0x000fe20000400000 */
[----:B-1----:R-:W-:Y:S01]  /*1890*/  LEA R10, P3, R61, R3, 0x1 ;  /* 0x000000033d0a7211 */ /* 0x002fe200078608ff */
[----:B------:R-:W-:-:S02]  /*18a0*/  @!P5 FMUL R23, R23, 16777216 ;  /* 0x4b8000001717d820 */ /* 0x000fc40000400000 */
[----:B------:R-:W-:Y:S02]  /*18b0*/  FFMA.FTZ R21, R20, R21, 0.1716887056827545166 ;  /* 0x3e2fcf2a14157423 */ /* 0x000fe40000010015 */
[----:B------:R-:W-:Y:S02]  /*18c0*/  @!P5 FMUL R27, R27, 16777216 ;  /* 0x4b8000001b1bd820 */ /* 0x000fe40000400000 */
[----:B------:R-:W-:Y:S02]  /*18d0*/  @!P5 FMUL R26, R26, 16777216 ;  /* 0x4b8000001a1ad820 */ /* 0x000fe40000400000 */
[----:B------:R-:W-:Y:S02]  /*18e0*/  @!P5 FMUL R22, R22, 16777216 ;  /* 0x4b8000001616d820 */ /* 0x000fe40000400000 */
[----:B------:R-:W-:Y:S02]  /*18f0*/  @!P5 FMUL R19, R19, 16777216 ;  /* 0x4b8000001313d820 */ /* 0x000fe40000400000 */
[----:B------:R-:W-:-:S02]  /*1900*/  @!P5 FMUL R18, R18, 16777216 ;  /* 0x4b8000001212d820 */ /* 0x000fc40000400000 */
[----:B------:R-:W-:Y:S02]  /*1910*/  @!P5 FMUL R31, R31, 16777216 ;  /* 0x4b8000001f1fd820 */ /* 0x000fe40000400000 */
[----:B------:R-:W-:Y:S02]  /*1920*/  @!P5 FMUL R30, R30, 16777216 ;  /* 0x4b8000001e1ed820 */ /* 0x000fe40000400000 */
[----:B------:R-:W-:Y:S02]  /*1930*/  FFMA.FTZ R21, R20, R21, -0.17900948226451873779 ;  /* 0xbe374e4314157423 */ /* 0x000fe40000010015 */
[C---:B0-----:R-:W-:Y:S02]  /*1940*/  FMUL R16, R44.reuse, R23 ;  /* 0x000000172c107220 */ /* 0x041fe40000400000 */
[C---:B------:R-:W-:Y:S02]  /*1950*/  FMUL R27, R44.reuse, R27 ;  /* 0x0000001b2c1b7220 */ /* 0x040fe40000400000 */
[----:B------:R-:W-:-:S02]  /*1960*/  FMUL R26, R44, R26 ;  /* 0x0000001a2c1a7220 */ /* 0x000fc40000400000 */
[C---:B------:R-:W-:Y:S02]  /*1970*/  FMUL R23, R44.reuse, R22 ;  /* 0x000000162c177220 */ /* 0x040fe40000400000 */
[C---:B------:R-:W-:Y:S02]  /*1980*/  FMUL R22, R44.reuse, R19 ;  /* 0x000000132c167220 */ /* 0x040fe40000400000 */
[----:B------:R-:W-:Y:S01]  /*1990*/  FMUL R18, R44, R18 ;  /* 0x000000122c127220 */ /* 0x000fe20000400000 */
[----:B------:R-:W-:Y:S01]  /*19a0*/  F2FP.BF16.PACK_AB R19, R26, R23 ;  /* 0x000000171a13723e */ /* 0x000fe200000010ff */
[C---:B------:R-:W-:Y:S01]  /*19b0*/  FMUL R31, R44.reuse, R31 ;  /* 0x0000001f2c1f7220 */ /* 0x040fe20000400000 */
[----:B------:R-:W-:Y:S01]  /*19c0*/  LOP3.LUT R23, R15, 0x8, RZ, 0x3c, !PT ;  /* 0x000000080f177812 */ /* 0x000fe200078e3cff */
[----:B------:R-:W-:Y:S01]  /*19d0*/  FMUL R25, R44, R30 ;  /* 0x0000001e2c197220 */ /* 0x000fe20000400000 */
[----:B------:R-:W-:Y:S01]  /*19e0*/  IADD3 R30, R6, -R17, RZ ;  /* 0x80000011061e7210 */ /* 0x000fe20007ffe0ff */
[----:B------:R-:W-:Y:S01]  /*19f0*/  FFMA.FTZ R21, R20, R21, 0.20512372255325317383 ;  /* 0x3e520bf414157423 */ /* 0x000fe20000010015 */
[----:B------:R-:W-:-:S02]  /*1a00*/  F2FP.BF16.PACK_AB R17, R27, R16 ;  /* 0x000000101b11723e */ /* 0x000fc400000010ff */
[----:B------:R-:W-:Y:S01]  /*1a10*/  F2FP.BF16.PACK_AB R18, R18, R25 ;  /* 0x000000191212723e */ /* 0x000fe200000010ff */
[----:B------:R-:W-:Y:S01]  /*1a20*/  FFMA.FTZ R21, R20, R21, -0.24046532809734344482 ;  /* 0xbe763c8b14157423 */ /* 0x000fe20000010015 */
[----:B------:R-:W-:Y:S01]  /*1a30*/  F2FP.BF16.PACK_AB R16, R22, R31 ;  /* 0x0000001f1610723e */ /* 0x000fe200000010ff */
[----:B------:R-:W-:Y:S01]  /*1a40*/  FADD R30, R30, -1 ;  /* 0xbf8000001e1e7421 */ /* 0x000fe20000000000 */
[----:B------:R-:W-:Y:S01]  /*1a50*/  MOV R26, c[0x0][0x1c8] ;  /* 0x00007200001a7a02 */ /* 0x000fe20000000f00 */
[----:B------:R-:W-:Y:S01]  /*1a60*/  FFMA.FTZ R21, R20, R21, 0.28857114911079406738 ;  /* 0x3e93bf9914157423 */ /* 0x000fe20000010015 */
[----:B------:R-:W-:Y:S01]  /*1a70*/  STS.64 [R23+0x800], R18 ;  /* 0x0008001217007388 */ /* 0x000fe20000000a00 */
[----:B------:R-:W-:Y:S01]  /*1a80*/  FFMA.FTZ R11, R30, R29, -0.16845393180847167969 ;  /* 0xbe2c7f301e0b7423 */ /* 0x000fe2000001001d */
[----:B------:R-:W-:Y:S01]  /*1a90*/  LOP3.LUT R25, R14, 0x8, RZ, 0x3c, !PT ;  /* 0x000000080e197812 */ /* 0x000fe200078e3cff */
[----:B------:R-:W-:Y:S01]  /*1aa0*/  FFMA.FTZ R21, R20, R21, -0.36067417263984680176 ;  /* 0xbeb8aa4914157423 */ /* 0x000fe20000010015 */
[----:B------:R0:W-:Y:S01]  /*1ab0*/  STS.64 [R23+0xa00], R16 ;  /* 0x000a001017007388 */ /* 0x0001e20000000a00 */
[----:B------:R-:W-:-:S02]  /*1ac0*/  FFMA.FTZ R11, R30, R11, 0.1716887056827545166 ;  /* 0x3e2fcf2a1e0b7423 */ /* 0x000fc4000001000b */
[----:B------:R-:W-:Y:S01]  /*1ad0*/  FFMA.FTZ R21, R20, R21, 0.48089820146560668945 ;  /* 0x3ef6384a14157423 */ /* 0x000fe20000010015 */
[----:B------:R-:W-:Y:S01]  /*1ae0*/  BAR.SYNC.DEFER_BLOCKING 0x0 ;  /* 0x0000000000007b1d */ /* 0x000fe20000010000 */
[----:B------:R-:W-:Y:S02]  /*1af0*/  IMAD R22, R26, 0x4, R61 ;  /* 0x000000041a167824 */ /* 0x000fe400078e023d */
[----:B------:R-:W-:Y:S02]  /*1b00*/  FFMA.FTZ R21, R20, R21, -0.72134751081466674805 ;  /* 0xbf38aa3b14157423 */ /* 0x000fe40000010015 */
[----:B------:R-:W-:Y:S01]  /*1b10*/  FFMA.FTZ R11, R30, R11, -0.17900948226451873779 ;  /* 0xbe374e431e0b7423 */ /* 0x000fe2000001000b */
[----:B--2---:R-:W-:Y:S01]  /*1b20*/  LEA R12, P4, R22, R3, 0x1 ;  /* 0x00000003160c7211 */ /* 0x004fe200078808ff */
[----:B------:R-:W-:Y:S02]  /*1b30*/  FMUL R21, R20, R21 ;  /* 0x0000001514157220 */ /* 0x000fe40000400000 */
[----:B------:R-:W-:-:S02]  /*1b40*/  FFMA.FTZ R11, R30, R11, 0.20512372255325317383 ;  /* 0x3e520bf41e0b7423 */ /* 0x000fc4000001000b */
[----:B------:R-:W-:Y:S02]  /*1b50*/  FMUL R21, R20, R21 ;  /* 0x0000001514157220 */ /* 0x000fe40000400000 */
[----:B------:R-:W-:Y:S02]  /*1b60*/  FFMA.FTZ R11, R30, R11, -0.24046532809734344482 ;  /* 0xbe763c8b1e0b7423 */ /* 0x000fe4000001000b */
[----:B------:R-:W-:Y:S01]  /*1b70*/  FFMA.FTZ R32, R20, 1.4426950216293334961, R21 ;  /* 0x3fb8aa3b14207823 */ /* 0x000fe20000010015 */
[----:B------:R-:W-:Y:S01]  /*1b80*/  LEA R20, R26, R22, 0x2 ;  /* 0x000000161a147211 */ /* 0x000fe200078e10ff */
[----:B------:R-:W-:Y:S01]  /*1b90*/  FFMA.FTZ R13, R30, R11, 0.28857114911079406738 ;  /* 0x3e93bf991e0d7423 */ /* 0x000fe2000001000b */
[----:B------:R-:W-:Y:S01]  /*1ba0*/  LEA.HI.X.SX32 R11, R61, R4, 0x1, P3 ;  /* 0x000000043d0b7211 */ /* 0x000fe200018f0eff */
[----:B------:R-:W-:Y:S01]  /*1bb0*/  FADD R5, R5, R32 ;  /* 0x0000002005057221 */ /* 0x000fe20000000000 */
[----:B0-----:R-:W-:Y:S01]  /*1bc0*/  LEA R23, R26, R20, 0x2 ;  /* 0x000000141a177211 */ /* 0x001fe200078e10ff */
[----:B------:R-:W-:Y:S01]  /*1bd0*/  FFMA.FTZ R21, R30, R13, -0.36067417263984680176 ;  /* 0xbeb8aa491e157423 */ /* 0x000fe2000001000d */
[----:B------:R-:W-:Y:S01]  /*1be0*/  LEA R18, P5, R20, R3, 0x1 ;  /* 0x0000000314127211 */ /* 0x000fe200078a08ff */
[----:B------:R-:W0:Y:S02]  /*1bf0*/  LDS.64 R14, [R14] ;  /* 0x000000000e0e7984 */ /* 0x000e240000000a00 */
[----:B------:R-:W-:Y:S01]  /*1c00*/  IMAD R24, R26, 0x4, R23 ;  /* 0x000000041a187824 */ /* 0x000fe200078e0217 */
[-C--:B------:R-:W-:Y:S01]  /*1c10*/  LEA.HI.X.SX32 R13, R22, R4.reuse, 0x1, P4 ;  /* 0x00000004160d7211 */ /* 0x080fe200020f0eff */
[----:B------:R-:W-:Y:S01]  /*1c20*/  FFMA.FTZ R21, R30, R21, 0.48089820146560668945 ;  /* 0x3ef6384a1e157423 */ /* 0x000fe20000010015 */
[----:B------:R1:W2:Y:S01]  /*1c30*/  LDS.64 R16, [R25] ;  /* 0x0000000019107984 */ /* 0x0002a20000000a00 */
[----:B------:R-:W-:-:S02]  /*1c40*/  LEA.HI.X.SX32 R19, R20, R4, 0x1, P5 ;  /* 0x0000000414137211 */ /* 0x000fc400028f0eff */
[C---:B------:R-:W-:Y:S02]  /*1c50*/  LEA R27, R26.reuse, R24, 0x2 ;  /* 0x000000181a1b7211 */ /* 0x040fe400078e10ff */
[C---:B------:R-:W-:Y:S02]  /*1c60*/  LEA R22, P3, R23.reuse, R3, 0x1 ;  /* 0x0000000317167211 */ /* 0x040fe400078608ff */
[----:B------:R-:W-:Y:S01]  /*1c70*/  LEA R29, R26, R27, 0x2 ;  /* 0x0000001b1a1d7211 */ /* 0x000fe200078e10ff */
[----:B-1----:R-:W-:Y:S01]  /*1c80*/  FFMA.FTZ R25, R30, R21, -0.72134751081466674805 ;  /* 0xbf38aa3b1e197423 */ /* 0x002fe20000010015 */
[----:B------:R-:W-:Y:S02]  /*1c90*/  LEA R20, P4, R24, R3, 0x1 ;  /* 0x0000000318147211 */ /* 0x000fe400078808ff */
[-C--:B------:R-:W-:Y:S01]  /*1ca0*/  LEA.HI.X.SX32 R23, R23, R4.reuse, 0x1, P3 ;  /* 0x0000000417177211 */ /* 0x080fe200018f0eff */
[----:B------:R-:W-:Y:S01]  /*1cb0*/  IMAD R31, R26, 0x4, R29 ;  /* 0x000000041a1f7824 */ /* 0x000fe200078e021d */
[----:B------:R-:W-:Y:S01]  /*1cc0*/  LEA.HI.X.SX32 R21, R24, R4, 0x1, P4 ;  /* 0x0000000418157211 */ /* 0x000fe200020f0eff */
[----:B------:R-:W-:Y:S01]  /*1cd0*/  FMUL R25, R30, R25 ;  /* 0x000000191e197220 */ /* 0x000fe20000400000 */
[----:B------:R-:W-:-:S02]  /*1ce0*/  LEA R26, P3, R27, R3, 0x1 ;  /* 0x000000031b1a7211 */ /* 0x000fc400078608ff */
[-C--:B------:R-:W-:Y:S02]  /*1cf0*/  LEA R24, P4, R29, R3.reuse, 0x1 ;  /* 0x000000031d187211 */ /* 0x080fe400078808ff */
[----:B------:R-:W-:Y:S01]  /*1d00*/  LEA R28, P5, R31, R3, 0x1 ;  /* 0x000000031f1c7211 */ /* 0x000fe200078a08ff */
[C---:B------:R-:W-:Y:S01]  /*1d10*/  FMUL R3, R30.reuse, R25 ;  /* 0x000000191e037220 */ /* 0x040fe20000400000 */
[-C--:B------:R-:W-:Y:S02]  /*1d20*/  LEA.HI.X.SX32 R25, R29, R4.reuse, 0x1, P4 ;  /* 0x000000041d197211 */ /* 0x080fe400020f0eff */
[-C--:B------:R-:W-:Y:S01]  /*1d30*/  LEA.HI.X.SX32 R29, R31, R4.reuse, 0x1, P5 ;  /* 0x000000041f1d7211 */ /* 0x080fe200028f0eff */
[----:B------:R-:W-:Y:S01]  /*1d40*/  FFMA.FTZ R30, R30, 1.4426950216293334961, R3 ;  /* 0x3fb8aa3b1e1e7823 */ /* 0x000fe20000010003 */
[----:B------:R-:W-:Y:S02]  /*1d50*/  @P2 MOV R3, 0x7f800000 ;  /* 0x7f80000000032802 */ /* 0x000fe40000000f00 */
[----:B------:R-:W-:Y:S01]  /*1d60*/  @P1 MOV R31, 0x7f800000 ;  /* 0x7f800000001f1802 */ /* 0x000fe20000000f00 */
[----:B------:R-:W-:Y:S01]  /*1d70*/  FADD R7, R7, R30 ;  /* 0x0000001e07077221 */ /* 0x000fe20000000000 */
[----:B------:R-:W-:Y:S01]  /*1d80*/  LEA.HI.X.SX32 R27, R27, R4, 0x1, P3 ;  /* 0x000000041b1b7211 */ /* 0x000fe200018f0eff */
[----:B------:R-:W-:Y:S01]  /*1d90*/  @P2 FFMA.FTZ R5, R0, R3, +INF ;  /* 0x7f80000000052423 */ /* 0x000fe20000010003 */
[C---:B------:R-:W-:Y:S01]  /*1da0*/  FSETP.NEU.AND P2, PT, R6.reuse, RZ, PT ;  /* 0x000000ff0600720b */ /* 0x040fe20003f4d000 */
[----:B------:R-:W-:Y:S01]  /*1db0*/  @P1 FFMA.FTZ R7, R6, R31, +INF ;  /* 0x7f80000006071423 */ /* 0x000fe2000001001f */
[----:B------:R-:W-:Y:S01]  /*1dc0*/  FSETP.NEU.AND P3, PT, R0, RZ, PT ;  /* 0x000000ff0000720b */ /* 0x000fe20003f6d000 */
[----:B0-----:R0:W-:Y:S01]  /*1dd0*/  STG.E.U16 [R10.64], R14 ;  /* 0x0000000e0a007986 */ /* 0x0011e2000c101504 */
[----:B------:R-:W-:-:S02]  /*1de0*/  PRMT R3, R14, 0x7632, R3 ;  /* 0x000076320e037816 */ /* 0x000fc40000000003 */
[----:B------:R-:W-:Y:S01]  /*1df0*/  PRMT R4, R15, 0x7632, R4 ;  /* 0x000076320f047816 */ /* 0x000fe20000000004 */
[----:B--2---:R1:W-:Y:S01]  /*1e00*/  STG.E.U16 [R12.64], R16 ;  /* 0x000000100c007986 */ /* 0x0043e2000c101504 */
[----:B------:R-:W-:Y:S02]  /*1e10*/  PRMT R6, R17, 0x7632, R6 ;  /* 0x0000763211067816 */ /* 0x000fe40000000006 */
[----:B------:R-:W-:Y:S01]  /*1e20*/  FSEL R0, R7, -INF , P2 ;  /* 0xff80000007007808 */ /* 0x000fe20001000000 */
[----:B------:R1:W-:Y:S01]  /*1e30*/  STG.E.U16 [R18.64], R3 ;  /* 0x0000000312007986 */ /* 0x0003e2000c101504 */
[----:B------:R-:W-:Y:S02]  /*1e40*/  FSEL R5, R5, -INF , P3 ;  /* 0xff80000005057808 */ /* 0x000fe40001800000 */
[----:B0-----:R-:W-:Y:S01]  /*1e50*/  PRMT R11, R16, 0x7632, R11 ;  /* 0x00007632100b7816 */ /* 0x001fe2000000000b */
[----:B------:R-:W-:Y:S01]  /*1e60*/  FFMA R9, R0, 0.69314718246459960938, R9 ;  /* 0x3f31721800097823 */ /* 0x000fe20000000009 */
[----:B------:R-:W-:Y:S01]  /*1e70*/  LOP3.LUT R0, R36, 0xf8, RZ, 0xc0, !PT ;  /* 0x000000f824007812 */ /* 0x000fe200078ec0ff */
[----:B------:R-:W-:-:S02]  /*1e80*/  FFMA R8, R5, 0.69314718246459960938, R8 ;  /* 0x3f31721805087823 */ /* 0x000fc40000000008 */
[----:B------:R1:W-:Y:S04]  /*1e90*/  STG.E.U16 [R22.64], R11 ;  /* 0x0000000b16007986 */ /* 0x0003e8000c101504 */
[----:B------:R1:W-:Y:S04]  /*1ea0*/  STG.E.U16 [R20.64], R15 ;  /* 0x0000000f14007986 */ /* 0x0003e8000c101504 */
[----:B------:R1:W-:Y:S04]  /*1eb0*/  STG.E.U16 [R26.64], R17 ;  /* 0x000000111a007986 */ /* 0x0003e8000c101504 */
[----:B------:R1:W-:Y:S04]  /*1ec0*/  STG.E.U16 [R24.64], R4 ;  /* 0x0000000418007986 */ /* 0x0003e8000c101504 */
[----:B------:R1:W-:Y:S04]  /*1ed0*/  STG.E.U16 [R28.64], R6 ;  /* 0x000000061c007986 */ /* 0x0003e8000c101504 */
[----:B------:R-:W-:Y:S06]  /*1ee0*/  BAR.SYNC.DEFER_BLOCKING 0x0 ;  /* 0x0000000000007b1d */ /* 0x000fec0000010000 */
[----:B------:R1:W-:Y:S04]  /*1ef0*/  STS.64 [R0], R8 ;  /* 0x0000000800007388 */ /* 0x0003e80000000a00 */
[----:B------:R-:W-:Y:S06]  /*1f00*/  BAR.SYNC.DEFER_BLOCKING 0x0 ;  /* 0x0000000000007b1d */ /* 0x000fec0000010000 */
[----:B------:R-:W-:Y:S05]  /*1f10*/  @P0 EXIT ;  /* 0x000000000000094d */ /* 0x000fea0003800000 */
[----:B-1----:R-:W0:Y:S01]  /*1f20*/  LDS R3, [R2] ;  /* 0x0000000002037984 */ /* 0x002e220000000800 */
[----:B------:R-:W-:Y:S01]  /*1f30*/  IMAD R0, R34, c[0x0][0x1cc], RZ ;  /* 0x0000730022007a24 */ /* 0x000fe200078e02ff */
[C---:B------:R-:W-:Y:S01]  /*1f40*/  SHF.L.U32 R5, R57.reuse, 0x2, RZ ;  /* 0x0000000239057819 */ /* 0x040fe200000006ff */
[----:B------:R-:W-:-:S03]  /*1f50*/  IMAD.HI R57, R57, 0x4, RZ ;  /* 0x0000000439397827 */ /* 0x000fc600078e02ff */
[C---:B------:R-:W-:Y:S01]  /*1f60*/  SHF.L.U32 R4, R0.reuse, 0x2, RZ ;  /* 0x0000000200047819 */ /* 0x040fe200000006ff */
[----:B------:R-:W-:-:S03]  /*1f70*/  IMAD.HI R0, R0, 0x4, RZ ;  /* 0x0000000400007827 */ /* 0x000fc600078e02ff */
[----:B------:R-:W-:-:S04]  /*1f80*/  IADD3 R4, P0, P1, R5, c[0x0][0x180], R4 ;  /* 0x0000600005047a10 */ /* 0x000fc8000791e004 */
[----:B------:R-:W-:-:S05]  /*1f90*/  IADD3.X R5, R57, c[0x0][0x184], R0, P0, P1 ;  /* 0x0000610039057a10 */ /* 0x000fca00007e2400 */
[----:B0-----:R-:W-:Y:S01]  /*1fa0*/  STG.E [R4.64], R3 ;  /* 0x0000000304007986 */ /* 0x001fe2000c101904 */
[----:B------:R-:W-:Y:S05]  /*1fb0*/  EXIT ;  /* 0x000000000000794d */ /* 0x000fea0003800000 */
.L_x_2:
[----:B------:R-:W-:-:S00]  /*1fc0*/  BRA `(.L_x_2) ;  /* 0xfffffff000007947 */ /* 0x000fc0000383ffff */
[----:B------:R-:W-:-:S00]  /*1fd0*/  NOP ;  /* 0x0000000000007918 */ /* 0x000fc00000000000 */
        /* <DEDUP_REMOVED lines=10> */
.L_x_3:


//--------------------- .nv.global.init           --------------------------
	.section	.nv.global.init,"aw",@progbits
.nv.global.init:
	.type		_$_str,@object
	.size		_$_str,(.L_0 - _$_str)
_$_str:
        /*0000*/ 	.byte	0x5f, 0x5f, 0x43, 0x55, 0x44, 0x41, 0x5f, 0x46, 0x54, 0x5a, 0x00
.L_0:


//--------------------- .nv.shared.attn_fwd       --------------------------
	.section	.nv.shared.attn_fwd,"aw",@nobits
	.sectionflags	@""
	.align	16
